//
// Generated by NVIDIA NVVM Compiler
//
// Compiler Build ID: CL-36424714
// Cuda compilation tools, release 13.0, V13.0.88
// Based on NVVM 20.0.0
//

.version 9.0
.target sm_100
.address_size 64

	// .globl	_Z27kernel_calculate_sq_partialiP6float2P6float3iS2_PfPi
.extern .shared .align 16 .b8 sdata[];
.global .align 4 .b8 __cudart_i2opi_f[24] = {65, 144, 67, 60, 153, 149, 98, 219, 192, 221, 52, 245, 209, 87, 39, 252, 41, 21, 68, 78, 110, 131, 249, 162};

.visible .entry _Z27kernel_calculate_sq_partialiP6float2P6float3iS2_PfPi(
	.param .u32 _Z27kernel_calculate_sq_partialiP6float2P6float3iS2_PfPi_param_0,
	.param .u64 .ptr .align 1 _Z27kernel_calculate_sq_partialiP6float2P6float3iS2_PfPi_param_1,
	.param .u64 .ptr .align 1 _Z27kernel_calculate_sq_partialiP6float2P6float3iS2_PfPi_param_2,
	.param .u32 _Z27kernel_calculate_sq_partialiP6float2P6float3iS2_PfPi_param_3,
	.param .u64 .ptr .align 1 _Z27kernel_calculate_sq_partialiP6float2P6float3iS2_PfPi_param_4,
	.param .u64 .ptr .align 1 _Z27kernel_calculate_sq_partialiP6float2P6float3iS2_PfPi_param_5,
	.param .u64 .ptr .align 1 _Z27kernel_calculate_sq_partialiP6float2P6float3iS2_PfPi_param_6
)
{
	.local .align 4 .b8 	__local_depot0[28];
	.reg .b64 	%SP;
	.reg .b64 	%SPL;
	.reg .pred 	%p<34>;
	.reg .b32 	%r<97>;
	.reg .b32 	%f<149>;
	.reg .b64 	%rd<60>;
	.reg .b64 	%fd<5>;

	mov.u64 	%SPL, __local_depot0;
	ld.param.u64 	%rd17, [_Z27kernel_calculate_sq_partialiP6float2P6float3iS2_PfPi_param_2];
	ld.param.u32 	%r33, [_Z27kernel_calculate_sq_partialiP6float2P6float3iS2_PfPi_param_3];
	ld.param.u64 	%rd19, [_Z27kernel_calculate_sq_partialiP6float2P6float3iS2_PfPi_param_5];
	ld.param.u64 	%rd20, [_Z27kernel_calculate_sq_partialiP6float2P6float3iS2_PfPi_param_6];
	add.u64 	%rd1, %SPL, 0;
	add.u64 	%rd2, %SPL, 0;
	mov.u32 	%r1, %tid.x;
	mov.u32 	%r2, %ctaid.x;
	mov.u32 	%r3, %ntid.x;
	setp.eq.s32 	%p1, %r33, 0;
	@%p1 bra 	$L__BB0_48;
	cvta.to.global.u64 	%rd23, %rd17;
	cvta.to.global.u64 	%rd24, %rd20;
	mad.lo.s32 	%r35, %r2, %r3, %r1;
	mul.wide.s32 	%rd25, %r35, 12;
	add.s64 	%rd3, %rd23, %rd25;
	mul.wide.s32 	%rd26, %r35, 4;
	add.s64 	%rd4, %rd24, %rd26;
	shl.b32 	%r36, %r1, 3;
	mov.u32 	%r37, sdata;
	add.s32 	%r4, %r37, %r36;
	cvta.to.global.u64 	%rd5, %rd19;
	mov.b32 	%r88, 0;
	mov.u64 	%rd42, __cudart_i2opi_f;
$L__BB0_2:
	ld.param.u32 	%r87, [_Z27kernel_calculate_sq_partialiP6float2P6float3iS2_PfPi_param_0];
	mad.lo.s32 	%r38, %r2, %r3, %r1;
	setp.ge.s32 	%p2, %r38, %r87;
	mov.f32 	%f14, 0f00000000;
	mov.f32 	%f15, %f14;
	@%p2 bra 	$L__BB0_20;
	ld.param.u64 	%rd55, [_Z27kernel_calculate_sq_partialiP6float2P6float3iS2_PfPi_param_4];
	cvta.to.global.u64 	%rd27, %rd55;
	mul.wide.u32 	%rd28, %r88, 12;
	add.s64 	%rd29, %rd27, %rd28;
	ld.global.f32 	%f58, [%rd29+8];
	ld.global.f32 	%f59, [%rd29+4];
	ld.global.f32 	%f60, [%rd29];
	ld.global.f32 	%f61, [%rd3];
	ld.global.f32 	%f62, [%rd3+4];
	ld.global.f32 	%f63, [%rd3+8];
	mul.f32 	%f64, %f59, %f62;
	fma.rn.f32 	%f65, %f60, %f61, %f64;
	fma.rn.f32 	%f1, %f58, %f63, %f65;
	ld.global.u32 	%r39, [%rd4];
	mul.wide.s32 	%rd30, %r39, 4;
	add.s64 	%rd31, %rd5, %rd30;
	ld.global.f32 	%f2, [%rd31];
	mul.f32 	%f66, %f1, 0f3F22F983;
	cvt.rni.s32.f32 	%r96, %f66;
	cvt.rn.f32.s32 	%f67, %r96;
	fma.rn.f32 	%f68, %f67, 0fBFC90FDA, %f1;
	fma.rn.f32 	%f69, %f67, 0fB3A22168, %f68;
	fma.rn.f32 	%f124, %f67, 0fA7C234C5, %f69;
	abs.f32 	%f4, %f1;
	setp.ltu.f32 	%p3, %f4, 0f47CE4780;
	mov.u32 	%r92, %r96;
	mov.f32 	%f123, %f124;
	@%p3 bra 	$L__BB0_11;
	setp.neu.f32 	%p4, %f4, 0f7F800000;
	@%p4 bra 	$L__BB0_6;
	mov.f32 	%f72, 0f00000000;
	mul.rn.f32 	%f123, %f1, %f72;
	mov.b32 	%r92, 0;
	bra.uni 	$L__BB0_11;
$L__BB0_6:
	mov.b32 	%r7, %f1;
	mov.b64 	%rd58, 0;
	mov.b32 	%r89, 0;
	mov.u64 	%rd56, __cudart_i2opi_f;
	mov.u64 	%rd57, %rd2;
$L__BB0_7:
	.pragma "nounroll";
	ld.global.nc.u32 	%r41, [%rd56];
	shl.b32 	%r42, %r7, 8;
	or.b32  	%r43, %r42, -2147483648;
	mad.wide.u32 	%rd34, %r41, %r43, %rd58;
	shr.u64 	%rd58, %rd34, 32;
	st.local.u32 	[%rd57], %rd34;
	add.s32 	%r89, %r89, 1;
	add.s64 	%rd57, %rd57, 4;
	add.s64 	%rd56, %rd56, 4;
	setp.ne.s32 	%p5, %r89, 6;
	@%p5 bra 	$L__BB0_7;
	shr.u32 	%r44, %r7, 23;
	st.local.u32 	[%rd2+24], %rd58;
	and.b32  	%r10, %r44, 31;
	and.b32  	%r45, %r44, 224;
	add.s32 	%r46, %r45, -128;
	shr.u32 	%r47, %r46, 5;
	mul.wide.u32 	%rd35, %r47, 4;
	sub.s64 	%rd12, %rd2, %rd35;
	ld.local.u32 	%r90, [%rd12+24];
	ld.local.u32 	%r91, [%rd12+20];
	setp.eq.s32 	%p6, %r10, 0;
	@%p6 bra 	$L__BB0_10;
	shf.l.wrap.b32 	%r90, %r91, %r90, %r10;
	ld.local.u32 	%r48, [%rd12+16];
	shf.l.wrap.b32 	%r91, %r48, %r91, %r10;
$L__BB0_10:
	shr.u32 	%r49, %r90, 30;
	shf.l.wrap.b32 	%r50, %r91, %r90, 2;
	shl.b32 	%r51, %r91, 2;
	shr.u32 	%r52, %r50, 31;
	add.s32 	%r53, %r52, %r49;
	neg.s32 	%r54, %r53;
	setp.lt.s32 	%p7, %r7, 0;
	selp.b32 	%r92, %r54, %r53, %p7;
	xor.b32  	%r55, %r50, %r7;
	shr.s32 	%r56, %r50, 31;
	xor.b32  	%r57, %r56, %r50;
	xor.b32  	%r58, %r56, %r51;
	cvt.u64.u32 	%rd36, %r57;
	shl.b64 	%rd37, %rd36, 32;
	cvt.u64.u32 	%rd38, %r58;
	or.b64  	%rd39, %rd37, %rd38;
	cvt.rn.f64.s64 	%fd1, %rd39;
	mul.f64 	%fd2, %fd1, 0d3BF921FB54442D19;
	cvt.rn.f32.f64 	%f70, %fd2;
	neg.f32 	%f71, %f70;
	setp.lt.s32 	%p8, %r55, 0;
	selp.f32 	%f123, %f71, %f70, %p8;
$L__BB0_11:
	setp.ltu.f32 	%p9, %f4, 0f47CE4780;
	add.s32 	%r60, %r92, 1;
	mul.rn.f32 	%f73, %f123, %f123;
	and.b32  	%r61, %r92, 1;
	setp.eq.b32 	%p10, %r61, 1;
	selp.f32 	%f74, %f123, 0f3F800000, %p10;
	fma.rn.f32 	%f75, %f73, %f74, 0f00000000;
	fma.rn.f32 	%f76, %f73, 0f37CBAC00, 0fBAB607ED;
	selp.f32 	%f77, 0fB94D4153, %f76, %p10;
	selp.f32 	%f78, 0f3C0885E4, 0f3D2AAABB, %p10;
	fma.rn.f32 	%f79, %f77, %f73, %f78;
	selp.f32 	%f80, 0fBE2AAAA8, 0fBEFFFFFF, %p10;
	fma.rn.f32 	%f81, %f79, %f73, %f80;
	fma.rn.f32 	%f82, %f81, %f75, %f74;
	and.b32  	%r62, %r60, 2;
	setp.eq.s32 	%p11, %r62, 0;
	mov.f32 	%f83, 0f00000000;
	sub.f32 	%f84, %f83, %f82;
	selp.f32 	%f8, %f82, %f84, %p11;
	@%p9 bra 	$L__BB0_19;
	setp.neu.f32 	%p12, %f4, 0f7F800000;
	@%p12 bra 	$L__BB0_14;
	mov.f32 	%f87, 0f00000000;
	mul.rn.f32 	%f124, %f1, %f87;
	mov.b32 	%r96, 0;
	bra.uni 	$L__BB0_19;
$L__BB0_14:
	mov.b32 	%r19, %f1;
	mov.b64 	%rd59, 0;
	mov.b32 	%r93, 0;
$L__BB0_15:
	.pragma "nounroll";
	mul.wide.u32 	%rd41, %r93, 4;
	add.s64 	%rd43, %rd42, %rd41;
	ld.global.nc.u32 	%r64, [%rd43];
	shl.b32 	%r65, %r19, 8;
	or.b32  	%r66, %r65, -2147483648;
	mad.wide.u32 	%rd44, %r64, %r66, %rd59;
	shr.u64 	%rd59, %rd44, 32;
	add.s64 	%rd45, %rd1, %rd41;
	st.local.u32 	[%rd45], %rd44;
	add.s32 	%r93, %r93, 1;
	setp.ne.s32 	%p13, %r93, 6;
	@%p13 bra 	$L__BB0_15;
	shr.u32 	%r67, %r19, 23;
	st.local.u32 	[%rd1+24], %rd59;
	and.b32  	%r22, %r67, 31;
	and.b32  	%r68, %r67, 224;
	add.s32 	%r69, %r68, -128;
	shr.u32 	%r70, %r69, 5;
	mul.wide.u32 	%rd46, %r70, 4;
	sub.s64 	%rd15, %rd1, %rd46;
	ld.local.u32 	%r94, [%rd15+24];
	ld.local.u32 	%r95, [%rd15+20];
	setp.eq.s32 	%p14, %r22, 0;
	@%p14 bra 	$L__BB0_18;
	shf.l.wrap.b32 	%r94, %r95, %r94, %r22;
	ld.local.u32 	%r71, [%rd15+16];
	shf.l.wrap.b32 	%r95, %r71, %r95, %r22;
$L__BB0_18:
	shr.u32 	%r72, %r94, 30;
	shf.l.wrap.b32 	%r73, %r95, %r94, 2;
	shl.b32 	%r74, %r95, 2;
	shr.u32 	%r75, %r73, 31;
	add.s32 	%r76, %r75, %r72;
	neg.s32 	%r77, %r76;
	setp.lt.s32 	%p15, %r19, 0;
	selp.b32 	%r96, %r77, %r76, %p15;
	xor.b32  	%r78, %r73, %r19;
	shr.s32 	%r79, %r73, 31;
	xor.b32  	%r80, %r79, %r73;
	xor.b32  	%r81, %r79, %r74;
	cvt.u64.u32 	%rd47, %r80;
	shl.b64 	%rd48, %rd47, 32;
	cvt.u64.u32 	%rd49, %r81;
	or.b64  	%rd50, %rd48, %rd49;
	cvt.rn.f64.s64 	%fd3, %rd50;
	mul.f64 	%fd4, %fd3, 0d3BF921FB54442D19;
	cvt.rn.f32.f64 	%f85, %fd4;
	neg.f32 	%f86, %f85;
	setp.lt.s32 	%p16, %r78, 0;
	selp.f32 	%f124, %f86, %f85, %p16;
$L__BB0_19:
	mul.rn.f32 	%f88, %f124, %f124;
	and.b32  	%r83, %r96, 1;
	setp.eq.b32 	%p17, %r83, 1;
	selp.f32 	%f89, 0f3F800000, %f124, %p17;
	fma.rn.f32 	%f90, %f88, %f89, 0f00000000;
	fma.rn.f32 	%f91, %f88, 0f37CBAC00, 0fBAB607ED;
	selp.f32 	%f92, %f91, 0fB94D4153, %p17;
	selp.f32 	%f93, 0f3D2AAABB, 0f3C0885E4, %p17;
	fma.rn.f32 	%f94, %f92, %f88, %f93;
	selp.f32 	%f95, 0fBEFFFFFF, 0fBE2AAAA8, %p17;
	fma.rn.f32 	%f96, %f94, %f88, %f95;
	fma.rn.f32 	%f97, %f96, %f90, %f89;
	and.b32  	%r84, %r96, 2;
	setp.eq.s32 	%p18, %r84, 0;
	mov.f32 	%f98, 0f00000000;
	sub.f32 	%f99, %f98, %f97;
	selp.f32 	%f100, %f97, %f99, %p18;
	fma.rn.f32 	%f14, %f2, %f8, 0f00000000;
	fma.rn.f32 	%f15, %f2, %f100, 0f00000000;
$L__BB0_20:
	setp.lt.u32 	%p19, %r3, 512;
	st.shared.v2.f32 	[%r4], {%f14, %f15};
	bar.sync 	0;
	@%p19 bra 	$L__BB0_24;
	setp.gt.u32 	%p22, %r1, 255;
	@%p22 bra 	$L__BB0_23;
	ld.shared.v2.f32 	{%f101, %f102}, [%r4+2048];
	add.f32 	%f14, %f14, %f101;
	add.f32 	%f15, %f15, %f102;
	st.shared.v2.f32 	[%r4], {%f14, %f15};
$L__BB0_23:
	bar.sync 	0;
	bra.uni 	$L__BB0_25;
$L__BB0_24:
	setp.lt.u32 	%p20, %r3, 256;
	@%p20 bra 	$L__BB0_28;
$L__BB0_25:
	setp.gt.u32 	%p23, %r1, 127;
	@%p23 bra 	$L__BB0_27;
	ld.shared.v2.f32 	{%f103, %f104}, [%r4+1024];
	add.f32 	%f14, %f14, %f103;
	add.f32 	%f15, %f15, %f104;
	st.shared.v2.f32 	[%r4], {%f14, %f15};
$L__BB0_27:
	bar.sync 	0;
	bra.uni 	$L__BB0_29;
$L__BB0_28:
	setp.lt.u32 	%p21, %r3, 128;
	@%p21 bra 	$L__BB0_32;
$L__BB0_29:
	setp.gt.u32 	%p24, %r1, 63;
	@%p24 bra 	$L__BB0_31;
	ld.shared.v2.f32 	{%f105, %f106}, [%r4+512];
	add.f32 	%f14, %f14, %f105;
	add.f32 	%f15, %f15, %f106;
	st.shared.v2.f32 	[%r4], {%f14, %f15};
$L__BB0_31:
	bar.sync 	0;
$L__BB0_32:
	setp.gt.u32 	%p25, %r1, 31;
	@%p25 bra 	$L__BB0_47;
	setp.lt.u32 	%p26, %r3, 64;
	@%p26 bra 	$L__BB0_35;
	ld.shared.v2.f32 	{%f107, %f108}, [%r4+256];
	add.f32 	%f14, %f14, %f107;
	add.f32 	%f15, %f15, %f108;
	st.volatile.shared.f32 	[%r4], %f14;
	st.volatile.shared.f32 	[%r4+4], %f15;
	bra.uni 	$L__BB0_36;
$L__BB0_35:
	setp.lt.u32 	%p27, %r3, 32;
	@%p27 bra 	$L__BB0_37;
$L__BB0_36:
	ld.shared.v2.f32 	{%f109, %f110}, [%r4+128];
	add.f32 	%f14, %f14, %f109;
	add.f32 	%f15, %f15, %f110;
	st.volatile.shared.f32 	[%r4], %f14;
	st.volatile.shared.f32 	[%r4+4], %f15;
	bra.uni 	$L__BB0_38;
$L__BB0_37:
	setp.lt.u32 	%p28, %r3, 16;
	@%p28 bra 	$L__BB0_39;
$L__BB0_38:
	ld.shared.v2.f32 	{%f111, %f112}, [%r4+64];
	add.f32 	%f14, %f14, %f111;
	add.f32 	%f15, %f15, %f112;
	st.volatile.shared.f32 	[%r4], %f14;
	st.volatile.shared.f32 	[%r4+4], %f15;
	bra.uni 	$L__BB0_40;
$L__BB0_39:
	setp.lt.u32 	%p29, %r3, 8;
	@%p29 bra 	$L__BB0_41;
$L__BB0_40:
	ld.shared.v2.f32 	{%f113, %f114}, [%r4+32];
	add.f32 	%f14, %f14, %f113;
	add.f32 	%f15, %f15, %f114;
	st.volatile.shared.f32 	[%r4], %f14;
	st.volatile.shared.f32 	[%r4+4], %f15;
	bra.uni 	$L__BB0_42;
$L__BB0_41:
	setp.lt.u32 	%p30, %r3, 4;
	@%p30 bra 	$L__BB0_43;
$L__BB0_42:
	ld.shared.v2.f32 	{%f115, %f116}, [%r4+16];
	add.f32 	%f14, %f14, %f115;
	add.f32 	%f15, %f15, %f116;
	st.volatile.shared.f32 	[%r4], %f14;
	st.volatile.shared.f32 	[%r4+4], %f15;
	bra.uni 	$L__BB0_44;
$L__BB0_43:
	setp.lt.u32 	%p31, %r3, 2;
	@%p31 bra 	$L__BB0_45;
$L__BB0_44:
	ld.shared.v2.f32 	{%f117, %f118}, [%r4+8];
	add.f32 	%f119, %f14, %f117;
	add.f32 	%f120, %f15, %f118;
	st.volatile.shared.f32 	[%r4], %f119;
	st.volatile.shared.f32 	[%r4+4], %f120;
$L__BB0_45:
	setp.ne.s32 	%p32, %r1, 0;
	@%p32 bra 	$L__BB0_47;
	ld.param.u64 	%rd54, [_Z27kernel_calculate_sq_partialiP6float2P6float3iS2_PfPi_param_1];
	mov.u32 	%r85, %nctaid.x;
	mad.lo.s32 	%r86, %r88, %r85, %r2;
	cvta.to.global.u64 	%rd51, %rd54;
	mul.wide.u32 	%rd52, %r86, 8;
	add.s64 	%rd53, %rd51, %rd52;
	ld.shared.v2.f32 	{%f121, %f122}, [sdata];
	st.global.v2.f32 	[%rd53], {%f121, %f122};
$L__BB0_47:
	add.s32 	%r88, %r88, 1;
	setp.ne.s32 	%p33, %r88, %r33;
	@%p33 bra 	$L__BB0_2;
$L__BB0_48:
	ret;

}
	// .globl	_Z22kernel_calculate_normsP6float2jPfif
.visible .entry _Z22kernel_calculate_normsP6float2jPfif(
	.param .u64 .ptr .align 1 _Z22kernel_calculate_normsP6float2jPfif_param_0,
	.param .u32 _Z22kernel_calculate_normsP6float2jPfif_param_1,
	.param .u64 .ptr .align 1 _Z22kernel_calculate_normsP6float2jPfif_param_2,
	.param .u32 _Z22kernel_calculate_normsP6float2jPfif_param_3,
	.param .f32 _Z22kernel_calculate_normsP6float2jPfif_param_4
)
{
	.reg .pred 	%p<11>;
	.reg .b32 	%r<64>;
	.reg .b32 	%f<163>;
	.reg .b64 	%rd<65>;

	ld.param.u64 	%rd3, [_Z22kernel_calculate_normsP6float2jPfif_param_0];
	ld.param.u32 	%r24, [_Z22kernel_calculate_normsP6float2jPfif_param_1];
	ld.param.u64 	%rd2, [_Z22kernel_calculate_normsP6float2jPfif_param_2];
	ld.param.u32 	%r25, [_Z22kernel_calculate_normsP6float2jPfif_param_3];
	ld.param.f32 	%f27, [_Z22kernel_calculate_normsP6float2jPfif_param_4];
	cvta.to.global.u64 	%rd1, %rd3;
	mov.u32 	%r26, %ntid.x;
	mov.u32 	%r27, %ctaid.x;
	mov.u32 	%r28, %tid.x;
	mad.lo.s32 	%r1, %r26, %r27, %r28;
	setp.ge.s32 	%p1, %r1, %r25;
	@%p1 bra 	$L__BB1_15;
	setp.eq.s32 	%p2, %r24, 0;
	mov.f32 	%f161, 0f00000000;
	mov.f32 	%f162, %f161;
	@%p2 bra 	$L__BB1_14;
	mul.lo.s32 	%r2, %r24, %r1;
	and.b32  	%r3, %r24, 15;
	setp.lt.u32 	%p3, %r24, 16;
	mov.b32 	%r60, 0;
	mov.f32 	%f162, 0f00000000;
	mov.f32 	%f161, %f162;
	@%p3 bra 	$L__BB1_5;
	and.b32  	%r60, %r24, -16;
	neg.s32 	%r58, %r60;
	add.s32 	%r57, %r2, 7;
	mov.f32 	%f162, 0f00000000;
$L__BB1_4:
	.pragma "nounroll";
	add.s32 	%r30, %r57, -7;
	mul.wide.u32 	%rd4, %r30, 8;
	add.s64 	%rd5, %rd1, %rd4;
	ld.global.v2.f32 	{%f32, %f33}, [%rd5];
	add.f32 	%f34, %f162, %f32;
	add.f32 	%f35, %f161, %f33;
	add.s32 	%r31, %r57, -6;
	mul.wide.u32 	%rd6, %r31, 8;
	add.s64 	%rd7, %rd1, %rd6;
	ld.global.v2.f32 	{%f36, %f37}, [%rd7];
	add.f32 	%f38, %f34, %f36;
	add.f32 	%f39, %f35, %f37;
	add.s32 	%r32, %r57, -5;
	mul.wide.u32 	%rd8, %r32, 8;
	add.s64 	%rd9, %rd1, %rd8;
	ld.global.v2.f32 	{%f40, %f41}, [%rd9];
	add.f32 	%f42, %f38, %f40;
	add.f32 	%f43, %f39, %f41;
	add.s32 	%r33, %r57, -4;
	mul.wide.u32 	%rd10, %r33, 8;
	add.s64 	%rd11, %rd1, %rd10;
	ld.global.v2.f32 	{%f44, %f45}, [%rd11];
	add.f32 	%f46, %f42, %f44;
	add.f32 	%f47, %f43, %f45;
	add.s32 	%r34, %r57, -3;
	mul.wide.u32 	%rd12, %r34, 8;
	add.s64 	%rd13, %rd1, %rd12;
	ld.global.v2.f32 	{%f48, %f49}, [%rd13];
	add.f32 	%f50, %f46, %f48;
	add.f32 	%f51, %f47, %f49;
	add.s32 	%r35, %r57, -2;
	mul.wide.u32 	%rd14, %r35, 8;
	add.s64 	%rd15, %rd1, %rd14;
	ld.global.v2.f32 	{%f52, %f53}, [%rd15];
	add.f32 	%f54, %f50, %f52;
	add.f32 	%f55, %f51, %f53;
	add.s32 	%r36, %r57, -1;
	mul.wide.u32 	%rd16, %r36, 8;
	add.s64 	%rd17, %rd1, %rd16;
	ld.global.v2.f32 	{%f56, %f57}, [%rd17];
	add.f32 	%f58, %f54, %f56;
	add.f32 	%f59, %f55, %f57;
	add.s32 	%r37, %r57, 8;
	mul.wide.u32 	%rd18, %r57, 8;
	add.s64 	%rd19, %rd1, %rd18;
	ld.global.v2.f32 	{%f60, %f61}, [%rd19];
	add.f32 	%f62, %f58, %f60;
	add.f32 	%f63, %f59, %f61;
	add.s32 	%r38, %r57, 1;
	mul.wide.u32 	%rd20, %r38, 8;
	add.s64 	%rd21, %rd1, %rd20;
	ld.global.v2.f32 	{%f64, %f65}, [%rd21];
	add.f32 	%f66, %f62, %f64;
	add.f32 	%f67, %f63, %f65;
	add.s32 	%r39, %r57, 2;
	mul.wide.u32 	%rd22, %r39, 8;
	add.s64 	%rd23, %rd1, %rd22;
	ld.global.v2.f32 	{%f68, %f69}, [%rd23];
	add.f32 	%f70, %f66, %f68;
	add.f32 	%f71, %f67, %f69;
	add.s32 	%r40, %r57, 3;
	mul.wide.u32 	%rd24, %r40, 8;
	add.s64 	%rd25, %rd1, %rd24;
	ld.global.v2.f32 	{%f72, %f73}, [%rd25];
	add.f32 	%f74, %f70, %f72;
	add.f32 	%f75, %f71, %f73;
	add.s32 	%r41, %r57, 4;
	mul.wide.u32 	%rd26, %r41, 8;
	add.s64 	%rd27, %rd1, %rd26;
	ld.global.v2.f32 	{%f76, %f77}, [%rd27];
	add.f32 	%f78, %f74, %f76;
	add.f32 	%f79, %f75, %f77;
	add.s32 	%r42, %r57, 5;
	mul.wide.u32 	%rd28, %r42, 8;
	add.s64 	%rd29, %rd1, %rd28;
	ld.global.v2.f32 	{%f80, %f81}, [%rd29];
	add.f32 	%f82, %f78, %f80;
	add.f32 	%f83, %f79, %f81;
	add.s32 	%r43, %r57, 6;
	mul.wide.u32 	%rd30, %r43, 8;
	add.s64 	%rd31, %rd1, %rd30;
	ld.global.v2.f32 	{%f84, %f85}, [%rd31];
	add.f32 	%f86, %f82, %f84;
	add.f32 	%f87, %f83, %f85;
	add.s32 	%r44, %r57, 7;
	mul.wide.u32 	%rd32, %r44, 8;
	add.s64 	%rd33, %rd1, %rd32;
	ld.global.v2.f32 	{%f88, %f89}, [%rd33];
	add.f32 	%f90, %f86, %f88;
	add.f32 	%f91, %f87, %f89;
	mul.wide.u32 	%rd34, %r37, 8;
	add.s64 	%rd35, %rd1, %rd34;
	ld.global.v2.f32 	{%f92, %f93}, [%rd35];
	add.f32 	%f162, %f90, %f92;
	add.f32 	%f161, %f91, %f93;
	add.s32 	%r58, %r58, 16;
	add.s32 	%r57, %r57, 16;
	setp.ne.s32 	%p4, %r58, 0;
	@%p4 bra 	$L__BB1_4;
$L__BB1_5:
	setp.eq.s32 	%p5, %r3, 0;
	@%p5 bra 	$L__BB1_14;
	and.b32  	%r12, %r24, 7;
	setp.lt.u32 	%p6, %r3, 8;
	@%p6 bra 	$L__BB1_8;
	add.s32 	%r45, %r60, %r2;
	mul.wide.u32 	%rd36, %r45, 8;
	add.s64 	%rd37, %rd1, %rd36;
	ld.global.v2.f32 	{%f95, %f96}, [%rd37];
	add.f32 	%f97, %f162, %f95;
	add.f32 	%f98, %f161, %f96;
	add.s32 	%r46, %r45, 1;
	mul.wide.u32 	%rd38, %r46, 8;
	add.s64 	%rd39, %rd1, %rd38;
	ld.global.v2.f32 	{%f99, %f100}, [%rd39];
	add.f32 	%f101, %f97, %f99;
	add.f32 	%f102, %f98, %f100;
	add.s32 	%r47, %r45, 2;
	mul.wide.u32 	%rd40, %r47, 8;
	add.s64 	%rd41, %rd1, %rd40;
	ld.global.v2.f32 	{%f103, %f104}, [%rd41];
	add.f32 	%f105, %f101, %f103;
	add.f32 	%f106, %f102, %f104;
	add.s32 	%r48, %r45, 3;
	mul.wide.u32 	%rd42, %r48, 8;
	add.s64 	%rd43, %rd1, %rd42;
	ld.global.v2.f32 	{%f107, %f108}, [%rd43];
	add.f32 	%f109, %f105, %f107;
	add.f32 	%f110, %f106, %f108;
	add.s32 	%r49, %r45, 4;
	mul.wide.u32 	%rd44, %r49, 8;
	add.s64 	%rd45, %rd1, %rd44;
	ld.global.v2.f32 	{%f111, %f112}, [%rd45];
	add.f32 	%f113, %f109, %f111;
	add.f32 	%f114, %f110, %f112;
	add.s32 	%r50, %r45, 5;
	mul.wide.u32 	%rd46, %r50, 8;
	add.s64 	%rd47, %rd1, %rd46;
	ld.global.v2.f32 	{%f115, %f116}, [%rd47];
	add.f32 	%f117, %f113, %f115;
	add.f32 	%f118, %f114, %f116;
	add.s32 	%r51, %r45, 6;
	mul.wide.u32 	%rd48, %r51, 8;
	add.s64 	%rd49, %rd1, %rd48;
	ld.global.v2.f32 	{%f119, %f120}, [%rd49];
	add.f32 	%f121, %f117, %f119;
	add.f32 	%f122, %f118, %f120;
	add.s32 	%r52, %r45, 7;
	mul.wide.u32 	%rd50, %r52, 8;
	add.s64 	%rd51, %rd1, %rd50;
	ld.global.v2.f32 	{%f123, %f124}, [%rd51];
	add.f32 	%f162, %f121, %f123;
	add.f32 	%f161, %f122, %f124;
	add.s32 	%r60, %r60, 8;
$L__BB1_8:
	setp.eq.s32 	%p7, %r12, 0;
	@%p7 bra 	$L__BB1_14;
	and.b32  	%r15, %r24, 3;
	setp.lt.u32 	%p8, %r12, 4;
	@%p8 bra 	$L__BB1_11;
	add.s32 	%r53, %r60, %r2;
	mul.wide.u32 	%rd52, %r53, 8;
	add.s64 	%rd53, %rd1, %rd52;
	ld.global.v2.f32 	{%f126, %f127}, [%rd53];
	add.f32 	%f128, %f162, %f126;
	add.f32 	%f129, %f161, %f127;
	add.s32 	%r54, %r53, 1;
	mul.wide.u32 	%rd54, %r54, 8;
	add.s64 	%rd55, %rd1, %rd54;
	ld.global.v2.f32 	{%f130, %f131}, [%rd55];
	add.f32 	%f132, %f128, %f130;
	add.f32 	%f133, %f129, %f131;
	add.s32 	%r55, %r53, 2;
	mul.wide.u32 	%rd56, %r55, 8;
	add.s64 	%rd57, %rd1, %rd56;
	ld.global.v2.f32 	{%f134, %f135}, [%rd57];
	add.f32 	%f136, %f132, %f134;
	add.f32 	%f137, %f133, %f135;
	add.s32 	%r56, %r53, 3;
	mul.wide.u32 	%rd58, %r56, 8;
	add.s64 	%rd59, %rd1, %rd58;
	ld.global.v2.f32 	{%f138, %f139}, [%rd59];
	add.f32 	%f162, %f136, %f138;
	add.f32 	%f161, %f137, %f139;
	add.s32 	%r60, %r60, 4;
$L__BB1_11:
	setp.eq.s32 	%p9, %r15, 0;
	@%p9 bra 	$L__BB1_14;
	add.s32 	%r63, %r60, %r2;
	neg.s32 	%r62, %r15;
$L__BB1_13:
	.pragma "nounroll";
	mul.wide.u32 	%rd60, %r63, 8;
	add.s64 	%rd61, %rd1, %rd60;
	ld.global.v2.f32 	{%f140, %f141}, [%rd61];
	add.f32 	%f162, %f162, %f140;
	add.f32 	%f161, %f161, %f141;
	add.s32 	%r63, %r63, 1;
	add.s32 	%r62, %r62, 1;
	setp.ne.s32 	%p10, %r62, 0;
	@%p10 bra 	$L__BB1_13;
$L__BB1_14:
	mul.f32 	%f142, %f161, %f161;
	fma.rn.f32 	%f143, %f162, %f162, %f142;
	div.rn.f32 	%f144, %f143, %f27;
	cvta.to.global.u64 	%rd62, %rd2;
	mul.wide.s32 	%rd63, %r1, 4;
	add.s64 	%rd64, %rd62, %rd63;
	st.global.f32 	[%rd64], %f144;
$L__BB1_15:
	ret;

}


// ===== COMPILED SASS (sm_100) =====

	.target	sm_100

	.elftype	@"ET_EXEC"


//--------------------- .note.nv.tkinfo           --------------------------
	.section	.note.nv.tkinfo,"",@"SHT_NOTE"
	.sectionflags	@"SHF_NOTE_NV_TKINFO"
	.tkinfo
        /*0018*/ 	.word	0x00000002
        /*0030*/ 	.string	""
        /*0030*/ 	.string	"ptxas"
        /*0030*/ 	.string	"Cuda compilation tools, release 13.0, V13.0.88"
        /*0030*/ 	.string	"Build cuda_13.0.r13.0/compiler.36424714_0"
        /*0030*/ 	.string	"-arch sm_100 -m 64 "



//--------------------- .note.nv.cuinfo           --------------------------
	.section	.note.nv.cuinfo,"",@"SHT_NOTE"
	.sectionflags	@"SHF_NOTE_NV_CUINFO"
        /*0018*/ 	.short	0x0002
        /*001a*/ 	.short	0x0064
        /*001c*/ 	.short	0x0082
	.zero		2


//--------------------- .nv.info                  --------------------------
	.section	.nv.info,"",@"SHT_CUDA_INFO"
	.align	4


	//----- nvinfo : EIATTR_REGCOUNT
	.align		4
        /*0000*/ 	.byte	0x04, 0x2f
        /*0002*/ 	.short	(.L_2 - .L_1)
	.align		4
.L_1:
        /*0004*/ 	.word	index@(_Z27kernel_calculate_sq_partialiP6float2P6float3iS2_PfPi)
        /*0008*/ 	.word	0x0000001e


	//----- nvinfo : EIATTR_FRAME_SIZE
	.align		4
.L_2:
        /*000c*/ 	.byte	0x04, 0x11
        /*000e*/ 	.short	(.L_4 - .L_3)
	.align		4
.L_3:
        /*0010*/ 	.word	index@(_Z27kernel_calculate_sq_partialiP6float2P6float3iS2_PfPi)
        /*0014*/ 	.word	0x00000000


	//----- nvinfo : EIATTR_REGCOUNT
	.align		4
.L_4:
        /*0018*/ 	.byte	0x04, 0x2f
        /*001a*/ 	.short	(.L_6 - .L_5)
	.align		4
.L_5:
        /*001c*/ 	.word	index@(_Z22kernel_calculate_normsP6float2jPfif)
        /*0020*/ 	.word	0x00000020


	//----- nvinfo : EIATTR_FRAME_SIZE
	.align		4
.L_6:
        /*0024*/ 	.byte	0x04, 0x11
        /*0026*/ 	.short	(.L_8 - .L_7)
	.align		4
.L_7:
        /*0028*/ 	.word	index@($__internal_0_$__cuda_sm3x_div_rn_noftz_f32_slowpath)
        /*002c*/ 	.word	0x00000000


	//----- nvinfo : EIATTR_FRAME_SIZE
	.align		4
.L_8:
        /*0030*/ 	.byte	0x04, 0x11
        /*0032*/ 	.short	(.L_10 - .L_9)
	.align		4
.L_9:
        /*0034*/ 	.word	index@(_Z22kernel_calculate_normsP6float2jPfif)
        /*0038*/ 	.word	0x00000000


	//----- nvinfo : EIATTR_MIN_STACK_SIZE
	.align		4
.L_10:
        /*003c*/ 	.byte	0x04, 0x12
        /*003e*/ 	.short	(.L_12 - .L_11)
	.align		4
.L_11:
        /*0040*/ 	.word	index@(_Z22kernel_calculate_normsP6float2jPfif)
        /*0044*/ 	.word	0x00000000


	//----- nvinfo : EIATTR_MIN_STACK_SIZE
	.align		4
.L_12:
        /*0048*/ 	.byte	0x04, 0x12
        /*004a*/ 	.short	(.L_14 - .L_13)
	.align		4
.L_13:
        /*004c*/ 	.word	index@(_Z27kernel_calculate_sq_partialiP6float2P6float3iS2_PfPi)
        /*0050*/ 	.word	0x00000000
.L_14:


//--------------------- .nv.compat                --------------------------
	.section	.nv.compat,"",@"SHT_CUDA_COMPAT_INFO"
	.align	4
        /*0000*/ 	.byte	0x02, 0x09, 0x00, 0x00, 0x02, 0x02, 0x01, 0x00, 0x02, 0x05, 0x05, 0x00, 0x03, 0x07, 0x01, 0x01
        /*0010*/ 	.byte	0x02, 0x03, 0x00, 0x00, 0x02, 0x06, 0x01, 0x00, 0x04, 0x0b, 0x08, 0x00, 0x01, 0x00, 0x00, 0x00
        /*0020*/ 	.byte	0x00, 0x00, 0x00, 0x00


//--------------------- .nv.info._Z22kernel_calculate_normsP6float2jPfif --------------------------
	.section	.nv.info._Z22kernel_calculate_normsP6float2jPfif,"",@"SHT_CUDA_INFO"
	.sectionflags	@""
	.align	4


	//----- nvinfo : EIATTR_CUDA_API_VERSION
	.align		4
        /*0000*/ 	.byte	0x04, 0x37
        /*0002*/ 	.short	(.L_16 - .L_15)
.L_15:
        /*0004*/ 	.word	0x00000082


	//----- nvinfo : EIATTR_KPARAM_INFO
	.align		4
.L_16:
        /*0008*/ 	.byte	0x04, 0x17
        /*000a*/ 	.short	(.L_18 - .L_17)
.L_17:
        /*000c*/ 	.word	0x00000000
        /*0010*/ 	.short	0x0004
        /*0012*/ 	.short	0x001c
        /*0014*/ 	.byte	0x00, 0xf0, 0x11, 0x00


	//----- nvinfo : EIATTR_KPARAM_INFO
	.align		4
.L_18:
        /*0018*/ 	.byte	0x04, 0x17
        /*001a*/ 	.short	(.L_20 - .L_19)
.L_19:
        /*001c*/ 	.word	0x00000000
        /*0020*/ 	.short	0x0003
        /*0022*/ 	.short	0x0018
        /*0024*/ 	.byte	0x00, 0xf0, 0x11, 0x00


	//----- nvinfo : EIATTR_KPARAM_INFO
	.align		4
.L_20:
        /*0028*/ 	.byte	0x04, 0x17
        /*002a*/ 	.short	(.L_22 - .L_21)
.L_21:
        /*002c*/ 	.word	0x00000000
        /*0030*/ 	.short	0x0002
        /*0032*/ 	.short	0x0010
        /*0034*/ 	.byte	0x00, 0xf5, 0x21, 0x00


	//----- nvinfo : EIATTR_KPARAM_INFO
	.align		4
.L_22:
        /*0038*/ 	.byte	0x04, 0x17
        /*003a*/ 	.short	(.L_24 - .L_23)
.L_23:
        /*003c*/ 	.word	0x00000000
        /*0040*/ 	.short	0x0001
        /*0042*/ 	.short	0x0008
        /*0044*/ 	.byte	0x00, 0xf0, 0x11, 0x00


	//----- nvinfo : EIATTR_KPARAM_INFO
	.align		4
.L_24:
        /*0048*/ 	.byte	0x04, 0x17
        /*004a*/ 	.short	(.L_26 - .L_25)
.L_25:
        /*004c*/ 	.word	0x00000000
        /*0050*/ 	.short	0x0000
        /*0052*/ 	.short	0x0000
        /*0054*/ 	.byte	0x00, 0xf5, 0x21, 0x00


	//----- nvinfo : EIATTR_SPARSE_MMA_MASK
	.align		4
.L_26:
        /*0058*/ 	.byte	0x03, 0x50
        /*005a*/ 	.short	0x0000


	//----- nvinfo : EIATTR_MAXREG_COUNT
	.align		4
        /*005c*/ 	.byte	0x03, 0x1b
        /*005e*/ 	.short	0x00ff


	//----- nvinfo : EIATTR_MERCURY_ISA_VERSION
	.align		4
        /*0060*/ 	.byte	0x03, 0x5f
        /*0062*/ 	.short	0x0101


	//----- nvinfo : EIATTR_VRC_CTA_INIT_COUNT
	.align		4
        /*0064*/ 	.byte	0x02, 0x4a
	.zero		1
	.zero		1


	//----- nvinfo : EIATTR_EXIT_INSTR_OFFSETS
	.align		4
        /*0068*/ 	.byte	0x04, 0x1c
        /*006a*/ 	.short	(.L_28 - .L_27)


	//   ....[0]....
.L_27:
        /*006c*/ 	.word	0x00000070


	//   ....[1]....
        /*0070*/ 	.word	0x00000d60


	//----- nvinfo : EIATTR_CRS_STACK_SIZE
	.align		4
.L_28:
        /*0074*/ 	.byte	0x04, 0x1e
        /*0076*/ 	.short	(.L_30 - .L_29)
.L_29:
        /*0078*/ 	.word	0x00000000


	//----- nvinfo : EIATTR_CBANK_PARAM_SIZE
	.align		4
.L_30:
        /*007c*/ 	.byte	0x03, 0x19
        /*007e*/ 	.short	0x0020


	//----- nvinfo : EIATTR_PARAM_CBANK
	.align		4
        /*0080*/ 	.byte	0x04, 0x0a
        /*0082*/ 	.short	(.L_32 - .L_31)
	.align		4
.L_31:
        /*0084*/ 	.word	index@(.nv.constant0._Z22kernel_calculate_normsP6float2jPfif)
        /*0088*/ 	.short	0x0380
        /*008a*/ 	.short	0x0020


	//----- nvinfo : EIATTR_SW_WAR
	.align		4
.L_32:
        /*008c*/ 	.byte	0x04, 0x36
        /*008e*/ 	.short	(.L_34 - .L_33)
.L_33:
        /*0090*/ 	.word	0x00000008
.L_34:


//--------------------- .nv.info._Z27kernel_calculate_sq_partialiP6float2P6float3iS2_PfPi --------------------------
	.section	.nv.info._Z27kernel_calculate_sq_partialiP6float2P6float3iS2_PfPi,"",@"SHT_CUDA_INFO"
	.sectionflags	@""
	.align	4


	//----- nvinfo : EIATTR_CUDA_API_VERSION
	.align		4
        /*0000*/ 	.byte	0x04, 0x37
        /*0002*/ 	.short	(.L_36 - .L_35)
.L_35:
        /*0004*/ 	.word	0x00000082


	//----- nvinfo : EIATTR_KPARAM_INFO
	.align		4
.L_36:
        /*0008*/ 	.byte	0x04, 0x17
        /*000a*/ 	.short	(.L_38 - .L_37)
.L_37:
        /*000c*/ 	.word	0x00000000
        /*0010*/ 	.short	0x0006
        /*0012*/ 	.short	0x0030
        /*0014*/ 	.byte	0x00, 0xf5, 0x21, 0x00


	//----- nvinfo : EIATTR_KPARAM_INFO
	.align		4
.L_38:
        /*0018*/ 	.byte	0x04, 0x17
        /*001a*/ 	.short	(.L_40 - .L_39)
.L_39:
        /*001c*/ 	.word	0x00000000
        /*0020*/ 	.short	0x0005
        /*0022*/ 	.short	0x0028
        /*0024*/ 	.byte	0x00, 0xf5, 0x21, 0x00


	//----- nvinfo : EIATTR_KPARAM_INFO
	.align		4
.L_40:
        /*0028*/ 	.byte	0x04, 0x17
        /*002a*/ 	.short	(.L_42 - .L_41)
.L_41:
        /*002c*/ 	.word	0x00000000
        /*0030*/ 	.short	0x0004
        /*0032*/ 	.short	0x0020
        /*0034*/ 	.byte	0x00, 0xf5, 0x21, 0x00


	//----- nvinfo : EIATTR_KPARAM_INFO
	.align		4
.L_42:
        /*0038*/ 	.byte	0x04, 0x17
        /*003a*/ 	.short	(.L_44 - .L_43)
.L_43:
        /*003c*/ 	.word	0x00000000
        /*0040*/ 	.short	0x0003
        /*0042*/ 	.short	0x0018
        /*0044*/ 	.byte	0x00, 0xf0, 0x11, 0x00


	//----- nvinfo : EIATTR_KPARAM_INFO
	.align		4
.L_44:
        /*0048*/ 	.byte	0x04, 0x17
        /*004a*/ 	.short	(.L_46 - .L_45)
.L_45:
        /*004c*/ 	.word	0x00000000
        /*0050*/ 	.short	0x0002
        /*0052*/ 	.short	0x0010
        /*0054*/ 	.byte	0x00, 0xf5, 0x21, 0x00


	//----- nvinfo : EIATTR_KPARAM_INFO
	.align		4
.L_46:
        /*0058*/ 	.byte	0x04, 0x17
        /*005a*/ 	.short	(.L_48 - .L_47)
.L_47:
        /*005c*/ 	.word	0x00000000
        /*0060*/ 	.short	0x0001
        /*0062*/ 	.short	0x0008
        /*0064*/ 	.byte	0x00, 0xf5, 0x21, 0x00


	//----- nvinfo : EIATTR_KPARAM_INFO
	.align		4
.L_48:
        /*0068*/ 	.byte	0x04, 0x17
        /*006a*/ 	.short	(.L_50 - .L_49)
.L_49:
        /*006c*/ 	.word	0x00000000
        /*0070*/ 	.short	0x0000
        /*0072*/ 	.short	0x0000
        /*0074*/ 	.byte	0x00, 0xf0, 0x11, 0x00


	//----- nvinfo : EIATTR_SPARSE_MMA_MASK
	.align		4
.L_50:
        /*0078*/ 	.byte	0x03, 0x50
        /*007a*/ 	.short	0x0000


	//----- nvinfo : EIATTR_MAXREG_COUNT
	.align		4
        /*007c*/ 	.byte	0x03, 0x1b
        /*007e*/ 	.short	0x00ff


	//----- nvinfo : EIATTR_NUM_BARRIERS
	.align		4
        /*0080*/ 	.byte	0x02, 0x4c
        /*0082*/ 	.byte	0x01
	.zero		1


	//----- nvinfo : EIATTR_MERCURY_ISA_VERSION
	.align		4
        /*0084*/ 	.byte	0x03, 0x5f
        /*0086*/ 	.short	0x0101


	//----- nvinfo : EIATTR_VRC_CTA_INIT_COUNT
	.align		4
        /*0088*/ 	.byte	0x02, 0x4a
	.zero		1
	.zero		1


	//----- nvinfo : EIATTR_EXIT_INSTR_OFFSETS
	.align		4
        /*008c*/ 	.byte	0x04, 0x1c
        /*008e*/ 	.short	(.L_52 - .L_51)


	//   ....[0]....
.L_51:
        /*0090*/ 	.word	0x00000030


	//   ....[1]....
        /*0094*/ 	.word	0x00001710


	//----- nvinfo : EIATTR_CRS_STACK_SIZE
	.align		4
.L_52:
        /*0098*/ 	.byte	0x04, 0x1e
        /*009a*/ 	.short	(.L_54 - .L_53)
.L_53:
        /*009c*/ 	.word	0x00000000


	//----- nvinfo : EIATTR_CBANK_PARAM_SIZE
	.align		4
.L_54:
        /*00a0*/ 	.byte	0x03, 0x19
        /*00a2*/ 	.short	0x0038


	//----- nvinfo : EIATTR_PARAM_CBANK
	.align		4
        /*00a4*/ 	.byte	0x04, 0x0a
        /*00a6*/ 	.short	(.L_56 - .L_55)
	.align		4
.L_55:
        /*00a8*/ 	.word	index@(.nv.constant0._Z27kernel_calculate_sq_partialiP6float2P6float3iS2_PfPi)
        /*00ac*/ 	.short	0x0380
        /*00ae*/ 	.short	0x0038


	//----- nvinfo : EIATTR_SW_WAR
	.align		4
.L_56:
        /*00b0*/ 	.byte	0x04, 0x36
        /*00b2*/ 	.short	(.L_58 - .L_57)
.L_57:
        /*00b4*/ 	.word	0x00000008
.L_58:


//--------------------- .nv.callgraph             --------------------------
	.section	.nv.callgraph,"",@"SHT_CUDA_CALLGRAPH"
	.align	4
	.sectionentsize	8
	.align		4
        /*0000*/ 	.word	0x00000000
	.align		4
        /*0004*/ 	.word	0xffffffff
	.align		4
        /*0008*/ 	.word	0x00000000
	.align		4
        /*000c*/ 	.word	0xfffffffe
	.align		4
        /*0010*/ 	.word	0x00000000
	.align		4
        /*0014*/ 	.word	0xfffffffd
	.align		4
        /*0018*/ 	.word	0x00000000
	.align		4
        /*001c*/ 	.word	0xfffffffc


//--------------------- .nv.constant4             --------------------------
	.section	.nv.constant4,"a",@progbits
	.align	8
	.align		8
.nv.constant4:
        /*0000*/ 	.dword	__cudart_i2opi_f


//--------------------- .text._Z22kernel_calculate_normsP6float2jPfif --------------------------
	.section	.text._Z22kernel_calculate_normsP6float2jPfif,"ax",@progbits
	.align	128
        .global         _Z22kernel_calculate_normsP6float2jPfif
        .type           _Z22kernel_calculate_normsP6float2jPfif,@function
        .size           _Z22kernel_calculate_normsP6float2jPfif,(.L_x_51 - _Z22kernel_calculate_normsP6float2jPfif)
        .other          _Z22kernel_calculate_normsP6float2jPfif,@"STO_CUDA_ENTRY STV_DEFAULT"
_Z22kernel_calculate_normsP6float2jPfif:
.text._Z22kernel_calculate_normsP6float2jPfif:
[----:B------:R-:W-:Y:S01]  /*0000*/  LDC R1, c[0x0][0x37c] ;  /* 0x0000df00ff017b82 */ /* 0x000fe20000000800 */
[----:B------:R-:W0:Y:S01]  /*0010*/  S2R R0, SR_CTAID.X ;  /* 0x0000000000007919 */ /* 0x000e220000002500 */
[----:B------:R-:W0:Y:S01]  /*0020*/  LDCU UR4, c[0x0][0x360] ;  /* 0x00006c00ff0477ac */ /* 0x000e220008000800 */
[----:B------:R-:W0:Y:S01]  /*0030*/  S2R R3, SR_TID.X ;  /* 0x0000000000037919 */ /* 0x000e220000002100 */
[----:B------:R-:W1:Y:S01]  /*0040*/  LDCU UR5, c[0x0][0x398] ;  /* 0x00007300ff0577ac */ /* 0x000e620008000800 */
[----:B0-----:R-:W-:-:S05]  /*0050*/  IMAD R0, R0, UR4, R3 ;  /* 0x0000000400007c24 */ /* 0x001fca000f8e0203 */
[----:B-1----:R-:W-:-:S13]  /*0060*/  ISETP.GE.AND P0, PT, R0, UR5, PT ;  /* 0x0000000500007c0c */ /* 0x002fda000bf06270 */
[----:B------:R-:W-:Y:S05]  /*0070*/  @P0 EXIT ;  /* 0x000000000000094d */ /* 0x000fea0003800000 */
[----:B------:R-:W0:Y:S01]  /*0080*/  LDC R3, c[0x0][0x388] ;  /* 0x0000e200ff037b82 */ /* 0x000e220000000800 */
[----:B------:R-:W1:Y:S01]  /*0090*/  LDCU.64 UR4, c[0x0][0x358] ;  /* 0x00006b00ff0477ac */ /* 0x000e620008000a00 */
[----:B------:R-:W-:Y:S01]  /*00a0*/  HFMA2 R26, -RZ, RZ, 0, 0 ;  /* 0x00000000ff1a7431 */ /* 0x000fe200000001ff */
[----:B------:R-:W-:Y:S02]  /*00b0*/  MOV R7, RZ ;  /* 0x000000ff00077202 */ /* 0x000fe40000000f00 */
[----:B0-----:R-:W-:-:S13]  /*00c0*/  ISETP.NE.AND P0, PT, R3, RZ, PT ;  /* 0x000000ff0300720c */ /* 0x001fda0003f05270 */
[----:B-1----:R-:W-:Y:S05]  /*00d0*/  @!P0 BRA `(.L_x_0) ;  /* 0x0000000800d48947 */ /* 0x002fea0003800000 */
[C---:B------:R-:W-:Y:S02]  /*00e0*/  ISETP.GE.U32.AND P0, PT, R3.reuse, 0x10, PT ;  /* 0x000000100300780c */ /* 0x040fe40003f06070 */
[----:B------:R-:W-:Y:S02]  /*00f0*/  LOP3.LUT R4, R3, 0xf, RZ, 0xc0, !PT ;  /* 0x0000000f03047812 */ /* 0x000fe400078ec0ff */
[----:B------:R-:W-:Y:S02]  /*0100*/  MOV R5, RZ ;  /* 0x000000ff00057202 */ /* 0x000fe40000000f00 */
[----:B------:R-:W-:Y:S02]  /*0110*/  ISETP.NE.AND P1, PT, R4, RZ, PT ;  /* 0x000000ff0400720c */ /* 0x000fe40003f25270 */
[----:B------:R-:W-:Y:S02]  /*0120*/  MOV R7, RZ ;  /* 0x000000ff00077202 */ /* 0x000fe40000000f00 */
[----:B------:R-:W-:-:S03]  /*0130*/  MOV R26, RZ ;  /* 0x000000ff001a7202 */ /* 0x000fc60000000f00 */
[----:B------:R-:W-:Y:S06]  /*0140*/  @!P0 BRA `(.L_x_1) ;  /* 0x0000000400608947 */ /* 0x000fec0003800000 */
[----:B------:R-:W0:Y:S01]  /*0150*/  LDC.64 R24, c[0x0][0x380] ;  /* 0x0000e000ff187b82 */ /* 0x000e220000000a00 */
[----:B------:R-:W-:Y:S01]  /*0160*/  LOP3.LUT R5, R3, 0xfffffff0, RZ, 0xc0, !PT ;  /* 0xfffffff003057812 */ /* 0x000fe200078ec0ff */
[----:B------:R-:W-:Y:S02]  /*0170*/  HFMA2 R7, -RZ, RZ, 0, 0 ;  /* 0x00000000ff077431 */ /* 0x000fe400000001ff */
[----:B------:R-:W-:Y:S01]  /*0180*/  IMAD R2, R0, R3, 0x7 ;  /* 0x0000000700027424 */ /* 0x000fe200078e0203 */
[----:B------:R-:W-:-:S07]  /*0190*/  IADD3 R6, PT, PT, -R5, RZ, RZ ;  /* 0x000000ff05067210 */ /* 0x000fce0007ffe1ff */
.L_x_2:
[C---:B------:R-:W-:Y:S02]  /*01a0*/  IADD3 R15, PT, PT, R2.reuse, -0x7, RZ ;  /* 0xfffffff9020f7810 */ /* 0x040fe40007ffe0ff */
[C---:B------:R-:W-:Y:S02]  /*01b0*/  IADD3 R17, PT, PT, R2.reuse, -0x6, RZ ;  /* 0xfffffffa02117810 */ /* 0x040fe40007ffe0ff */
[C---:B------:R-:W-:Y:S01]  /*01c0*/  IADD3 R19, PT, PT, R2.reuse, -0x5, RZ ;  /* 0xfffffffb02137810 */ /* 0x040fe20007ffe0ff */
[----:B0-----:R-:W-:Y:S01]  /*01d0*/  IMAD.WIDE.U32 R14, R15, 0x8, R24 ;  /* 0x000000080f0e7825 */ /* 0x001fe200078e0018 */
[----:B------:R-:W-:-:S03]  /*01e0*/  IADD3 R21, PT, PT, R2, -0x4, RZ ;  /* 0xfffffffc02157810 */ /* 0x000fc60007ffe0ff */
[--C-:B------:R-:W-:Y:S02]  /*01f0*/  IMAD.WIDE.U32 R16, R17, 0x8, R24.reuse ;  /* 0x0000000811107825 */ /* 0x100fe400078e0018 */
[----:B------:R-:W2:Y:S02]  /*0200*/  LDG.E.64 R14, desc[UR4][R14.64] ;  /* 0x000000040e0e7981 */ /* 0x000ea4000c1e1b00 */
[--C-:B------:R-:W-:Y:S01]  /*0210*/  IMAD.WIDE.U32 R18, R19, 0x8, R24.reuse ;  /* 0x0000000813127825 */ /* 0x100fe200078e0018 */
[C---:B------:R-:W-:Y:S01]  /*0220*/  IADD3 R23, PT, PT, R2.reuse, -0x3, RZ ;  /* 0xfffffffd02177810 */ /* 0x040fe20007ffe0ff */
[----:B------:R-:W3:Y:S02]  /*0230*/  LDG.E.64 R16, desc[UR4][R16.64] ;  /* 0x0000000410107981 */ /* 0x000ee4000c1e1b00 */
[--C-:B------:R-:W-:Y:S01]  /*0240*/  IMAD.WIDE.U32 R20, R21, 0x8, R24.reuse ;  /* 0x0000000815147825 */ /* 0x100fe200078e0018 */
[----:B------:R-:W-:Y:S01]  /*0250*/  IADD3 R9, PT, PT, R2, -0x2, RZ ;  /* 0xfffffffe02097810 */ /* 0x000fe20007ffe0ff */
[----:B------:R-:W4:Y:S02]  /*0260*/  LDG.E.64 R18, desc[UR4][R18.64] ;  /* 0x0000000412127981 */ /* 0x000f24000c1e1b00 */
[----:B------:R-:W-:-:S02]  /*0270*/  IMAD.WIDE.U32 R22, R23, 0x8, R24 ;  /* 0x0000000817167825 */ /* 0x000fc400078e0018 */
[----:B------:R-:W5:Y:S02]  /*0280*/  LDG.E.64 R20, desc[UR4][R20.64] ;  /* 0x0000000414147981 */ /* 0x000f64000c1e1b00 */
[--C-:B------:R-:W-:Y:S01]  /*0290*/  IMAD.WIDE.U32 R8, R9, 0x8, R24.reuse ;  /* 0x0000000809087825 */ /* 0x100fe200078e0018 */
[----:B------:R-:W-:Y:S01]  /*02a0*/  IADD3 R13, PT, PT, R2, -0x1, RZ ;  /* 0xffffffff020d7810 */ /* 0x000fe20007ffe0ff */
[----:B------:R-:W5:Y:S04]  /*02b0*/  LDG.E.64 R22, desc[UR4][R22.64] ;  /* 0x0000000416167981 */ /* 0x000f68000c1e1b00 */
[----:B------:R-:W5:Y:S01]  /*02c0*/  LDG.E.64 R8, desc[UR4][R8.64] ;  /* 0x0000000408087981 */ /* 0x000f62000c1e1b00 */
[----:B------:R-:W-:-:S06]  /*02d0*/  IMAD.WIDE.U32 R12, R13, 0x8, R24 ;  /* 0x000000080d0c7825 */ /* 0x000fcc00078e0018 */
[----:B------:R-:W5:Y:S01]  /*02e0*/  LDG.E.64 R12, desc[UR4][R12.64] ;  /* 0x000000040c0c7981 */ /* 0x000f62000c1e1b00 */
[----:B------:R-:W-:-:S06]  /*02f0*/  IMAD.WIDE.U32 R10, R2, 0x8, R24 ;  /* 0x00000008020a7825 */ /* 0x000fcc00078e0018 */
[----:B------:R-:W5:Y:S01]  /*0300*/  LDG.E.64 R10, desc[UR4][R10.64] ;  /* 0x000000040a0a7981 */ /* 0x000f62000c1e1b00 */
[----:B------:R-:W-:-:S05]  /*0310*/  IADD3 R29, PT, PT, R2, 0x6, RZ ;  /* 0x00000006021d7810 */ /* 0x000fca0007ffe0ff */
[----:B------:R-:W-:-:S04]  /*0320*/  IMAD.WIDE.U32 R28, R29, 0x8, R24 ;  /* 0x000000081d1c7825 */ /* 0x000fc800078e0018 */
[----:B--2---:R-:W-:Y:S01]  /*0330*/  FADD R7, R14, R7 ;  /* 0x000000070e077221 */ /* 0x004fe20000000000 */
[----:B------:R-:W-:Y:S01]  /*0340*/  FADD R26, R15, R26 ;  /* 0x0000001a0f1a7221 */ /* 0x000fe20000000000 */
[----:B------:R-:W-:Y:S02]  /*0350*/  IADD3 R15, PT, PT, R2, 0x1, RZ ;  /* 0x00000001020f7810 */ /* 0x000fe40007ffe0ff */
[----:B---3--:R-:W-:Y:S01]  /*0360*/  FADD R7, R7, R16 ;  /* 0x0000001007077221 */ /* 0x008fe20000000000 */
[----:B------:R-:W-:Y:S01]  /*0370*/  FADD R26, R26, R17 ;  /* 0x000000111a1a7221 */ /* 0x000fe20000000000 */
[----:B------:R-:W-:Y:S01]  /*0380*/  IADD3 R17, PT, PT, R2, 0x2, RZ ;  /* 0x0000000202117810 */ /* 0x000fe20007ffe0ff */
[----:B------:R-:W-:-:S04]  /*0390*/  IMAD.WIDE.U32 R14, R15, 0x8, R24 ;  /* 0x000000080f0e7825 */ /* 0x000fc800078e0018 */
[----:B----4-:R-:W-:Y:S01]  /*03a0*/  FADD R7, R7, R18 ;  /* 0x0000001207077221 */ /* 0x010fe20000000000 */
[----:B------:R-:W-:Y:S01]  /*03b0*/  FADD R26, R26, R19 ;  /* 0x000000131a1a7221 */ /* 0x000fe20000000000 */
[----:B------:R-:W-:Y:S01]  /*03c0*/  IADD3 R19, PT, PT, R2, 0x3, RZ ;  /* 0x0000000302137810 */ /* 0x000fe20007ffe0ff */
[----:B------:R-:W-:-:S04]  /*03d0*/  IMAD.WIDE.U32 R16, R17, 0x8, R24 ;  /* 0x0000000811107825 */ /* 0x000fc800078e0018 */
[----:B-----5:R-:W-:Y:S01]  /*03e0*/  FADD R7, R7, R20 ;  /* 0x0000001407077221 */ /* 0x020fe20000000000 */
[----:B------:R-:W-:Y:S01]  /*03f0*/  FADD R26, R26, R21 ;  /* 0x000000151a1a7221 */ /* 0x000fe20000000000 */
[----:B------:R-:W2:Y:S02]  /*0400*/  LDG.E.64 R14, desc[UR4][R14.64] ;  /* 0x000000040e0e7981 */ /* 0x000ea4000c1e1b00 */
[----:B------:R-:W-:Y:S01]  /*0410*/  FADD R7, R7, R22 ;  /* 0x0000001607077221 */ /* 0x000fe20000000000 */
[----:B------:R-:W-:Y:S01]  /*0420*/  FADD R26, R26, R23 ;  /* 0x000000171a1a7221 */ /* 0x000fe20000000000 */
[----:B------:R-:W-:Y:S01]  /*0430*/  IADD3 R21, PT, PT, R2, 0x4, RZ ;  /* 0x0000000402157810 */ /* 0x000fe20007ffe0ff */
[----:B------:R-:W3:Y:S01]  /*0440*/  LDG.E.64 R16, desc[UR4][R16.64] ;  /* 0x0000000410107981 */ /* 0x000ee2000c1e1b00 */
[----:B------:R-:W-:Y:S01]  /*0450*/  FADD R7, R7, R8 ;  /* 0x0000000807077221 */ /* 0x000fe20000000000 */
[----:B------:R-:W-:Y:S01]  /*0460*/  FADD R26, R26, R9 ;  /* 0x000000091a1a7221 */ /* 0x000fe20000000000 */
[----:B------:R-:W-:-:S04]  /*0470*/  IMAD.WIDE.U32 R8, R19, 0x8, R24 ;  /* 0x0000000813087825 */ /* 0x000fc800078e0018 */
[----:B------:R-:W-:Y:S02]  /*0480*/  VIADD R23, R2, 0x5 ;  /* 0x0000000502177836 */ /* 0x000fe40000000000 */
[----:B------:R-:W-:Y:S01]  /*0490*/  IMAD.WIDE.U32 R18, R21, 0x8, R24 ;  /* 0x0000000815127825 */ /* 0x000fe200078e0018 */
[----:B------:R-:W4:Y:S03]  /*04a0*/  LDG.E.64 R8, desc[UR4][R8.64] ;  /* 0x0000000408087981 */ /* 0x000f26000c1e1b00 */
[----:B------:R-:W-:Y:S01]  /*04b0*/  FADD R7, R7, R12 ;  /* 0x0000000c07077221 */ /* 0x000fe20000000000 */
[----:B------:R-:W-:Y:S01]  /*04c0*/  FADD R26, R26, R13 ;  /* 0x0000000d1a1a7221 */ /* 0x000fe20000000000 */
[----:B------:R-:W-:Y:S01]  /*04d0*/  IMAD.WIDE.U32 R12, R23, 0x8, R24 ;  /* 0x00000008170c7825 */ /* 0x000fe200078e0018 */
[C---:B------:R-:W-:Y:S01]  /*04e0*/  IADD3 R21, PT, PT, R2.reuse, 0x7, RZ ;  /* 0x0000000702157810 */ /* 0x040fe20007ffe0ff */
[----:B------:R-:W5:Y:S01]  /*04f0*/  LDG.E.64 R18, desc[UR4][R18.64] ;  /* 0x0000000412127981 */ /* 0x000f62000c1e1b00 */
[----:B------:R-:W-:-:S03]  /*0500*/  IADD3 R23, PT, PT, R2, 0x8, RZ ;  /* 0x0000000802177810 */ /* 0x000fc60007ffe0ff */
[----:B------:R-:W5:Y:S01]  /*0510*/  LDG.E.64 R12, desc[UR4][R12.64] ;  /* 0x000000040c0c7981 */ /* 0x000f62000c1e1b00 */
[----:B------:R-:W-:-:S04]  /*0520*/  IMAD.WIDE.U32 R20, R21, 0x8, R24 ;  /* 0x0000000815147825 */ /* 0x000fc800078e0018 */
[----:B------:R-:W-:Y:S01]  /*0530*/  FADD R7, R7, R10 ;  /* 0x0000000a07077221 */ /* 0x000fe20000000000 */
[----:B------:R-:W-:Y:S02]  /*0540*/  FADD R26, R26, R11 ;  /* 0x0000000b1a1a7221 */ /* 0x000fe40000000000 */
[----:B------:R-:W5:Y:S01]  /*0550*/  LDG.E.64 R10, desc[UR4][R28.64] ;  /* 0x000000041c0a7981 */ /* 0x000f62000c1e1b00 */
[----:B------:R-:W-:-:S03]  /*0560*/  IMAD.WIDE.U32 R22, R23, 0x8, R24 ;  /* 0x0000000817167825 */ /* 0x000fc600078e0018 */
[----:B------:R-:W5:Y:S04]  /*0570*/  LDG.E.64 R20, desc[UR4][R20.64] ;  /* 0x0000000414147981 */ /* 0x000f68000c1e1b00 */
[----:B------:R-:W5:Y:S01]  /*0580*/  LDG.E.64 R22, desc[UR4][R22.64] ;  /* 0x0000000416167981 */ /* 0x000f62000c1e1b00 */
[----:B------:R-:W-:-:S04]  /*0590*/  IADD3 R6, PT, PT, R6, 0x10, RZ ;  /* 0x0000001006067810 */ /* 0x000fc80007ffe0ff */
[----:B------:R-:W-:Y:S02]  /*05a0*/  ISETP.NE.AND P0, PT, R6, RZ, PT ;  /* 0x000000ff0600720c */ /* 0x000fe40003f05270 */
[----:B------:R-:W-:Y:S01]  /*05b0*/  IADD3 R2, PT, PT, R2, 0x10, RZ ;  /* 0x0000001002027810 */ /* 0x000fe20007ffe0ff */
[----:B--2---:R-:W-:Y:S01]  /*05c0*/  FADD R7, R7, R14 ;  /* 0x0000000e07077221 */ /* 0x004fe20000000000 */
[----:B------:R-:W-:-:S03]  /*05d0*/  FADD R26, R26, R15 ;  /* 0x0000000f1a1a7221 */ /* 0x000fc60000000000 */
[----:B---3--:R-:W-:Y:S01]  /*05e0*/  FADD R7, R7, R16 ;  /* 0x0000001007077221 */ /* 0x008fe20000000000 */
[----:B------:R-:W-:-:S03]  /*05f0*/  FADD R26, R26, R17 ;  /* 0x000000111a1a7221 */ /* 0x000fc60000000000 */
[----:B----4-:R-:W-:Y:S01]  /*0600*/  FADD R7, R7, R8 ;  /* 0x0000000807077221 */ /* 0x010fe20000000000 */
[----:B------:R-:W-:-:S03]  /*0610*/  FADD R26, R26, R9 ;  /* 0x000000091a1a7221 */ /* 0x000fc60000000000 */
[----:B-----5:R-:W-:Y:S01]  /*0620*/  FADD R7, R7, R18 ;  /* 0x0000001207077221 */ /* 0x020fe20000000000 */
[----:B------:R-:W-:-:S03]  /*0630*/  FADD R26, R26, R19 ;  /* 0x000000131a1a7221 */ /* 0x000fc60000000000 */
[----:B------:R-:W-:Y:S01]  /*0640*/  FADD R7, R7, R12 ;  /* 0x0000000c07077221 */ /* 0x000fe20000000000 */
[----:B------:R-:W-:-:S03]  /*0650*/  FADD R26, R26, R13 ;  /* 0x0000000d1a1a7221 */ /* 0x000fc60000000000 */
[----:B------:R-:W-:Y:S01]  /*0660*/  FADD R7, R7, R10 ;  /* 0x0000000a07077221 */ /* 0x000fe20000000000 */
[----:B------:R-:W-:-:S03]  /*0670*/  FADD R26, R26, R11 ;  /* 0x0000000b1a1a7221 */ /* 0x000fc60000000000 */
[----:B------:R-:W-:Y:S01]  /*0680*/  FADD R7, R7, R20 ;  /* 0x0000001407077221 */ /* 0x000fe20000000000 */
[----:B------:R-:W-:-:S03]  /*0690*/  FADD R26, R26, R21 ;  /* 0x000000151a1a7221 */ /* 0x000fc60000000000 */
[----:B------:R-:W-:Y:S01]  /*06a0*/  FADD R7, R7, R22 ;  /* 0x0000001607077221 */ /* 0x000fe20000000000 */
[----:B------:R-:W-:Y:S01]  /*06b0*/  FADD R26, R26, R23 ;  /* 0x000000171a1a7221 */ /* 0x000fe20000000000 */
[----:B------:R-:W-:Y:S06]  /*06c0*/  @P0 BRA `(.L_x_2) ;  /* 0xfffffff800b40947 */ /* 0x000fec000383ffff */
.L_x_1:
[----:B------:R-:W-:Y:S05]  /*06d0*/  @!P1 BRA `(.L_x_0) ;  /* 0x0000000400549947 */ /* 0x000fea0003800000 */
[----:B------:R-:W-:Y:S02]  /*06e0*/  ISETP.GE.U32.AND P0, PT, R4, 0x8, PT ;  /* 0x000000080400780c */ /* 0x000fe40003f06070 */
[----:B------:R-:W-:-:S04]  /*06f0*/  LOP3.LUT R2, R3, 0x7, RZ, 0xc0, !PT ;  /* 0x0000000703027812 */ /* 0x000fc800078ec0ff */
[----:B------:R-:W-:-:S07]  /*0700*/  ISETP.NE.AND P1, PT, R2, RZ, PT ;  /* 0x000000ff0200720c */ /* 0x000fce0003f25270 */
[----:B------:R-:W-:Y:S06]  /*0710*/  @!P0 BRA `(.L_x_3) ;  /* 0x0000000000a88947 */ /* 0x000fec0003800000 */
[----:B------:R-:W0:Y:S01]  /*0720*/  LDC.64 R22, c[0x0][0x380] ;  /* 0x0000e000ff167b82 */ /* 0x000e220000000a00 */
[----:B------:R-:W-:-:S05]  /*0730*/  IMAD R19, R0, R3, R5 ;  /* 0x0000000300137224 */ /* 0x000fca00078e0205 */
[C---:B------:R-:W-:Y:S02]  /*0740*/  IADD3 R15, PT, PT, R19.reuse, 0x1, RZ ;  /* 0x00000001130f7810 */ /* 0x040fe40007ffe0ff */
[C---:B------:R-:W-:Y:S02]  /*0750*/  IADD3 R13, PT, PT, R19.reuse, 0x2, RZ ;  /* 0x00000002130d7810 */ /* 0x040fe40007ffe0ff */
[C---:B------:R-:W-:Y:S02]  /*0760*/  IADD3 R11, PT, PT, R19.reuse, 0x3, RZ ;  /* 0x00000003130b7810 */ /* 0x040fe40007ffe0ff */
[C---:B------:R-:W-:Y:S01]  /*0770*/  IADD3 R17, PT, PT, R19.reuse, 0x4, RZ ;  /* 0x0000000413117810 */ /* 0x040fe20007ffe0ff */
[----:B0-----:R-:W-:-:S04]  /*0780*/  IMAD.WIDE.U32 R8, R19, 0x8, R22 ;  /* 0x0000000813087825 */ /* 0x001fc800078e0016 */
[--C-:B------:R-:W-:Y:S02]  /*0790*/  IMAD.WIDE.U32 R14, R15, 0x8, R22.reuse ;  /* 0x000000080f0e7825 */ /* 0x100fe400078e0016 */
[----:B------:R-:W2:Y:S02]  /*07a0*/  LDG.E.64 R8, desc[UR4][R8.64] ;  /* 0x0000000408087981 */ /* 0x000ea4000c1e1b00 */
[--C-:B------:R-:W-:Y:S02]  /*07b0*/  IMAD.WIDE.U32 R12, R13, 0x8, R22.reuse ;  /* 0x000000080d0c7825 */ /* 0x100fe400078e0016 */
[----:B------:R-:W3:Y:S02]  /*07c0*/  LDG.E.64 R14, desc[UR4][R14.64] ;  /* 0x000000040e0e7981 */ /* 0x000ee4000c1e1b00 */
[--C-:B------:R-:W-:Y:S01]  /*07d0*/  IMAD.WIDE.U32 R10, R11, 0x8, R22.reuse ;  /* 0x000000080b0a7825 */ /* 0x100fe200078e0016 */
[----:B------:R-:W-:Y:S01]  /*07e0*/  IADD3 R21, PT, PT, R19, 0x5, RZ ;  /* 0x0000000513157810 */ /* 0x000fe20007ffe0ff */
[----:B------:R-:W4:Y:S02]  /*07f0*/  LDG.E.64 R12, desc[UR4][R12.64] ;  /* 0x000000040c0c7981 */ /* 0x000f24000c1e1b00 */
[--C-:B------:R-:W-:Y:S01]  /*0800*/  IMAD.WIDE.U32 R16, R17, 0x8, R22.reuse ;  /* 0x0000000811107825 */ /* 0x100fe200078e0016 */
[----:B------:R-:W-:Y:S01]  /*0810*/  IADD3 R25, PT, PT, R19, 0x6, RZ ;  /* 0x0000000613197810 */ /* 0x000fe20007ffe0ff */
[----:B------:R-:W5:Y:S02]  /*0820*/  LDG.E.64 R10, desc[UR4][R10.64] ;  /* 0x000000040a0a7981 */ /* 0x000f64000c1e1b00 */
[--C-:B------:R-:W-:Y:S01]  /*0830*/  IMAD.WIDE.U32 R20, R21, 0x8, R22.reuse ;  /* 0x0000000815147825 */ /* 0x100fe200078e0016 */
[----:B------:R-:W-:Y:S01]  /*0840*/  IADD3 R27, PT, PT, R19, 0x7, RZ ;  /* 0x00000007131b7810 */ /* 0x000fe20007ffe0ff */
[----:B------:R-:W5:Y:S02]  /*0850*/  LDG.E.64 R16, desc[UR4][R16.64] ;  /* 0x0000000410107981 */ /* 0x000f64000c1e1b00 */
[----:B------:R-:W-:-:S02]  /*0860*/  IMAD.WIDE.U32 R18, R25, 0x8, R22 ;  /* 0x0000000819127825 */ /* 0x000fc400078e0016 */
[----:B------:R-:W5:Y:S02]  /*0870*/  LDG.E.64 R20, desc[UR4][R20.64] ;  /* 0x0000000414147981 */ /* 0x000f64000c1e1b00 */
[----:B------:R-:W-:Y:S02]  /*0880*/  IMAD.WIDE.U32 R22, R27, 0x8, R22 ;  /* 0x000000081b167825 */ /* 0x000fe400078e0016 */
[----:B------:R-:W5:Y:S04]  /*0890*/  LDG.E.64 R18, desc[UR4][R18.64] ;  /* 0x0000000412127981 */ /* 0x000f68000c1e1b00 */
[----:B------:R-:W5:Y:S01]  /*08a0*/  LDG.E.64 R22, desc[UR4][R22.64] ;  /* 0x0000000416167981 */ /* 0x000f62000c1e1b00 */
[----:B------:R-:W-:Y:S02]  /*08b0*/  VIADD R5, R5, 0x8 ;  /* 0x0000000805057836 */ /* 0x000fe40000000000 */
        /* <DEDUP_REMOVED lines=15> */
[----:B------:R-:W-:-:S07]  /*09b0*/  FADD R26, R26, R23 ;  /* 0x000000171a1a7221 */ /* 0x000fce0000000000 */
.L_x_3:
        /* <DEDUP_REMOVED lines=8> */
[C---:B------:R-:W-:Y:S01]  /*0a40*/  IADD3 R17, PT, PT, R15.reuse, 0x2, RZ ;  /* 0x000000020f117810 */ /* 0x040fe20007ffe0ff */
[C---:B0-----:R-:W-:Y:S01]  /*0a50*/  IMAD.WIDE.U32 R8, R15.reuse, 0x8, R12 ;  /* 0x000000080f087825 */ /* 0x041fe200078e000c */
[----:B------:R-:W-:-:S03]  /*0a60*/  IADD3 R15, PT, PT, R15, 0x3, RZ ;  /* 0x000000030f0f7810 */ /* 0x000fc60007ffe0ff */
[--C-:B------:R-:W-:Y:S02]  /*0a70*/  IMAD.WIDE.U32 R10, R11, 0x8, R12.reuse ;  /* 0x000000080b0a7825 */ /* 0x100fe400078e000c */
[----:B------:R-:W2:Y:S02]  /*0a80*/  LDG.E.64 R8, desc[UR4][R8.64] ;  /* 0x0000000408087981 */ /* 0x000ea4000c1e1b00 */
[--C-:B------:R-:W-:Y:S02]  /*0a90*/  IMAD.WIDE.U32 R16, R17, 0x8, R12.reuse ;  /* 0x0000000811107825 */ /* 0x100fe400078e000c */
[----:B------:R-:W3:Y:S02]  /*0aa0*/  LDG.E.64 R10, desc[UR4][R10.64] ;  /* 0x000000040a0a7981 */ /* 0x000ee4000c1e1b00 */
[----:B------:R-:W-:Y:S02]  /*0ab0*/  IMAD.WIDE.U32 R14, R15, 0x8, R12 ;  /* 0x000000080f0e7825 */ /* 0x000fe400078e000c */
[----:B------:R-:W4:Y:S04]  /*0ac0*/  LDG.E.64 R12, desc[UR4][R16.64] ;  /* 0x00000004100c7981 */ /* 0x000f28000c1e1b00 */
[----:B------:R-:W5:Y:S01]  /*0ad0*/  LDG.E.64 R14, desc[UR4][R14.64] ;  /* 0x000000040e0e7981 */ /* 0x000f62000c1e1b00 */
        /* <DEDUP_REMOVED lines=8> */
[----:B------:R-:W-:-:S07]  /*0b60*/  FADD R26, R26, R15 ;  /* 0x0000000f1a1a7221 */ /* 0x000fce0000000000 */
.L_x_4:
[----:B------:R-:W-:Y:S05]  /*0b70*/  @!P1 BRA `(.L_x_0) ;  /* 0x00000000002c9947 */ /* 0x000fea0003800000 */
[----:B------:R-:W0:Y:S01]  /*0b80*/  LDC.64 R8, c[0x0][0x380] ;  /* 0x0000e000ff087b82 */ /* 0x000e220000000a00 */
[----:B------:R-:W-:Y:S01]  /*0b90*/  IMAD R5, R0, R3, R5 ;  /* 0x0000000300057224 */ /* 0x000fe200078e0205 */
[----:B------:R-:W-:-:S07]  /*0ba0*/  IADD3 R4, PT, PT, -R4, RZ, RZ ;  /* 0x000000ff04047210 */ /* 0x000fce0007ffe1ff */
.L_x_5:
[----:B0-----:R-:W-:-:S06]  /*0bb0*/  IMAD.WIDE.U32 R2, R5, 0x8, R8 ;  /* 0x0000000805027825 */ /* 0x001fcc00078e0008 */
[----:B------:R-:W2:Y:S01]  /*0bc0*/  LDG.E.64 R2, desc[UR4][R2.64] ;  /* 0x0000000402027981 */ /* 0x000ea2000c1e1b00 */
[----:B------:R-:W-:Y:S02]  /*0bd0*/  IADD3 R4, PT, PT, R4, 0x1, RZ ;  /* 0x0000000104047810 */ /* 0x000fe40007ffe0ff */
[----:B------:R-:W-:Y:S02]  /*0be0*/  IADD3 R5, PT, PT, R5, 0x1, RZ ;  /* 0x0000000105057810 */ /* 0x000fe40007ffe0ff */
[----:B------:R-:W-:Y:S01]  /*0bf0*/  ISETP.NE.AND P0, PT, R4, RZ, PT ;  /* 0x000000ff0400720c */ /* 0x000fe20003f05270 */
[----:B--2---:R-:W-:Y:S01]  /*0c00*/  FADD R7, R2, R7 ;  /* 0x0000000702077221 */ /* 0x004fe20000000000 */
[----:B------:R-:W-:-:S11]  /*0c10*/  FADD R26, R3, R26 ;  /* 0x0000001a031a7221 */ /* 0x000fd60000000000 */
[----:B------:R-:W-:Y:S05]  /*0c20*/  @P0 BRA `(.L_x_5) ;  /* 0xfffffffc00e00947 */ /* 0x000fea000383ffff */
.L_x_0:
[----:B------:R-:W0:Y:S01]  /*0c30*/  LDC R9, c[0x0][0x39c] ;  /* 0x0000e700ff097b82 */ /* 0x000e220000000800 */
[----:B------:R-:W-:Y:S01]  /*0c40*/  FMUL R2, R26, R26 ;  /* 0x0000001a1a027220 */ /* 0x000fe20000400000 */
[----:B------:R-:W-:Y:S03]  /*0c50*/  BSSY.RECONVERGENT B0, `(.L_x_6) ;  /* 0x000000d000007945 */ /* 0x000fe60003800200 */
[----:B------:R-:W-:Y:S01]  /*0c60*/  FFMA R2, R7, R7, R2 ;  /* 0x0000000707027223 */ /* 0x000fe20000000002 */
[----:B0-----:R-:W0:Y:S08]  /*0c70*/  MUFU.RCP R3, R9 ;  /* 0x0000000900037308 */ /* 0x001e300000001000 */
[----:B------:R-:W1:Y:S01]  /*0c80*/  FCHK P0, R2, R9 ;  /* 0x0000000902007302 */ /* 0x000e620000000000 */
[----:B0-----:R-:W-:-:S04]  /*0c90*/  FFMA R4, R3, -R9, 1 ;  /* 0x3f80000003047423 */ /* 0x001fc80000000809 */
[----:B------:R-:W-:-:S04]  /*0ca0*/  FFMA R3, R3, R4, R3 ;  /* 0x0000000403037223 */ /* 0x000fc80000000003 */
[----:B------:R-:W-:-:S04]  /*0cb0*/  FFMA R4, R2, R3, RZ ;  /* 0x0000000302047223 */ /* 0x000fc800000000ff */
[----:B------:R-:W-:-:S04]  /*0cc0*/  FFMA R5, R4, -R9, R2 ;  /* 0x8000000904057223 */ /* 0x000fc80000000002 */
[----:B------:R-:W-:Y:S01]  /*0cd0*/  FFMA R5, R3, R5, R4 ;  /* 0x0000000503057223 */ /* 0x000fe20000000004 */
[----:B-1----:R-:W-:Y:S06]  /*0ce0*/  @!P0 BRA `(.L_x_7) ;  /* 0x00000000000c8947 */ /* 0x002fec0003800000 */
[----:B------:R-:W-:-:S07]  /*0cf0*/  MOV R4, 0xd10 ;  /* 0x00000d1000047802 */ /* 0x000fce0000000f00 */
[----:B------:R-:W-:Y:S05]  /*0d00*/  CALL.REL.NOINC `($__internal_0_$__cuda_sm3x_div_rn_noftz_f32_slowpath) ;  /* 0x0000000000187944 */ /* 0x000fea0003c00000 */
[----:B------:R-:W-:-:S07]  /*0d10*/  MOV R5, R2 ;  /* 0x0000000200057202 */ /* 0x000fce0000000f00 */
.L_x_7:
[----:B------:R-:W-:Y:S05]  /*0d20*/  BSYNC.RECONVERGENT B0 ;  /* 0x0000000000007941 */ /* 0x000fea0003800200 */
.L_x_6:
[----:B------:R-:W0:Y:S02]  /*0d30*/  LDC.64 R2, c[0x0][0x390] ;  /* 0x0000e400ff027b82 */ /* 0x000e240000000a00 */
[----:B0-----:R-:W-:-:S05]  /*0d40*/  IMAD.WIDE R2, R0, 0x4, R2 ;  /* 0x0000000400027825 */ /* 0x001fca00078e0202 */
[----:B------:R-:W-:Y:S01]  /*0d50*/  STG.E desc[UR4][R2.64], R5 ;  /* 0x0000000502007986 */ /* 0x000fe2000c101904 */
[----:B------:R-:W-:Y:S05]  /*0d60*/  EXIT ;  /* 0x000000000000794d */ /* 0x000fea0003800000 */
        .weak           $__internal_0_$__cuda_sm3x_div_rn_noftz_f32_slowpath
        .type           $__internal_0_$__cuda_sm3x_div_rn_noftz_f32_slowpath,@function
        .size           $__internal_0_$__cuda_sm3x_div_rn_noftz_f32_slowpath,(.L_x_51 - $__internal_0_$__cuda_sm3x_div_rn_noftz_f32_slowpath)
$__internal_0_$__cuda_sm3x_div_rn_noftz_f32_slowpath:
[----:B------:R-:W0:Y:S01]  /*0d70*/  LDC R3, c[0x0][0x39c] ;  /* 0x0000e700ff037b82 */ /* 0x000e220000000800 */
[----:B------:R-:W-:Y:S01]  /*0d80*/  SHF.R.U32.HI R5, RZ, 0x17, R2 ;  /* 0x00000017ff057819 */ /* 0x000fe20000011602 */
[----:B------:R-:W1:Y:S01]  /*0d90*/  LDCU UR6, c[0x0][0x39c] ;  /* 0x00007380ff0677ac */ /* 0x000e620008000800 */
[----:B------:R-:W-:Y:S02]  /*0da0*/  BSSY.RECONVERGENT B1, `(.L_x_8) ;  /* 0x0000064000017945 */ /* 0x000fe40003800200 */
[----:B------:R-:W-:Y:S02]  /*0db0*/  LOP3.LUT R10, R5, 0xff, RZ, 0xc0, !PT ;  /* 0x000000ff050a7812 */ /* 0x000fe400078ec0ff */
[----:B------:R-:W-:Y:S02]  /*0dc0*/  MOV R5, R2 ;  /* 0x0000000200057202 */ /* 0x000fe40000000f00 */
[----:B------:R-:W-:Y:S02]  /*0dd0*/  IADD3 R11, PT, PT, R10, -0x1, RZ ;  /* 0xffffffff0a0b7810 */ /* 0x000fe40007ffe0ff */
[----:B-1----:R-:W-:-:S02]  /*0de0*/  MOV R8, UR6 ;  /* 0x0000000600087c02 */ /* 0x002fc40008000f00 */
[----:B0-----:R-:W-:-:S04]  /*0df0*/  SHF.R.U32.HI R6, RZ, 0x17, R3 ;  /* 0x00000017ff067819 */ /* 0x001fc80000011603 */
[----:B------:R-:W-:-:S04]  /*0e00*/  LOP3.LUT R6, R6, 0xff, RZ, 0xc0, !PT ;  /* 0x000000ff06067812 */ /* 0x000fc800078ec0ff */
[----:B------:R-:W-:-:S04]  /*0e10*/  IADD3 R9, PT, PT, R6, -0x1, RZ ;  /* 0xffffffff06097810 */ /* 0x000fc80007ffe0ff */
[----:B------:R-:W-:-:S04]  /*0e20*/  ISETP.GT.U32.AND P0, PT, R9, 0xfd, PT ;  /* 0x000000fd0900780c */ /* 0x000fc80003f04070 */
[----:B------:R-:W-:-:S13]  /*0e30*/  ISETP.GT.U32.OR P0, PT, R11, 0xfd, P0 ;  /* 0x000000fd0b00780c */ /* 0x000fda0000704470 */
[----:B------:R-:W-:Y:S01]  /*0e40*/  @!P0 IMAD.MOV.U32 R7, RZ, RZ, RZ ;  /* 0x000000ffff078224 */ /* 0x000fe200078e00ff */
[----:B------:R-:W-:Y:S06]  /*0e50*/  @!P0 BRA `(.L_x_9) ;  /* 0x00000000005c8947 */ /* 0x000fec0003800000 */
[----:B------:R-:W-:Y:S02]  /*0e60*/  FSETP.GTU.FTZ.AND P1, PT, |R3|, +INF , PT ;  /* 0x7f8000000300780b */ /* 0x000fe40003f3c200 */
[----:B------:R-:W-:-:S04]  /*0e70*/  FSETP.GTU.FTZ.AND P0, PT, |R2|, +INF , PT ;  /* 0x7f8000000200780b */ /* 0x000fc80003f1c200 */
[----:B------:R-:W-:-:S13]  /*0e80*/  PLOP3.LUT P0, PT, P0, P1, PT, 0xf8, 0x8f ;  /* 0x00000000008f781c */ /* 0x000fda0000703f70 */
[----:B------:R-:W-:Y:S05]  /*0e90*/  @P0 BRA `(.L_x_10) ;  /* 0x00000004004c0947 */ /* 0x000fea0003800000 */
[----:B------:R-:W-:-:S13]  /*0ea0*/  LOP3.LUT P0, RZ, R8, 0x7fffffff, R5, 0xc8, !PT ;  /* 0x7fffffff08ff7812 */ /* 0x000fda000780c805 */
[----:B------:R-:W-:Y:S05]  /*0eb0*/  @!P0 BRA `(.L_x_11) ;  /* 0x00000004003c8947 */ /* 0x000fea0003800000 */
[C---:B------:R-:W-:Y:S02]  /*0ec0*/  FSETP.NEU.FTZ.AND P2, PT, |R2|.reuse, +INF , PT ;  /* 0x7f8000000200780b */ /* 0x040fe40003f5d200 */
[----:B------:R-:W-:Y:S02]  /*0ed0*/  FSETP.NEU.FTZ.AND P1, PT, |R3|, +INF , PT ;  /* 0x7f8000000300780b */ /* 0x000fe40003f3d200 */
[----:B------:R-:W-:-:S11]  /*0ee0*/  FSETP.NEU.FTZ.AND P0, PT, |R2|, +INF , PT ;  /* 0x7f8000000200780b */ /* 0x000fd60003f1d200 */
[----:B------:R-:W-:Y:S05]  /*0ef0*/  @!P1 BRA !P2, `(.L_x_11) ;  /* 0x00000004002c9947 */ /* 0x000fea0005000000 */
[----:B------:R-:W-:-:S04]  /*0f00*/  LOP3.LUT P2, RZ, R5, 0x7fffffff, RZ, 0xc0, !PT ;  /* 0x7fffffff05ff7812 */ /* 0x000fc8000784c0ff */
[----:B------:R-:W-:-:S13]  /*0f10*/  PLOP3.LUT P1, PT, P1, P2, PT, 0x2f, 0xf2 ;  /* 0x0000000000f2781c */ /* 0x000fda0000f24577 */
[----:B------:R-:W-:Y:S05]  /*0f20*/  @P1 BRA `(.L_x_12) ;  /* 0x0000000400181947 */ /* 0x000fea0003800000 */
[----:B------:R-:W-:-:S04]  /*0f30*/  LOP3.LUT P1, RZ, R8, 0x7fffffff, RZ, 0xc0, !PT ;  /* 0x7fffffff08ff7812 */ /* 0x000fc8000782c0ff */
[----:B------:R-:W-:-:S13]  /*0f40*/  PLOP3.LUT P0, PT, P0, P1, PT, 0x2f, 0xf2 ;  /* 0x0000000000f2781c */ /* 0x000fda0000702577 */
[----:B------:R-:W-:Y:S05]  /*0f50*/  @P0 BRA `(.L_x_13) ;  /* 0x0000000400000947 */ /* 0x000fea0003800000 */
[----:B------:R-:W-:Y:S02]  /*0f60*/  ISETP.GE.AND P0, PT, R11, RZ, PT ;  /* 0x000000ff0b00720c */ /* 0x000fe40003f06270 */
[----:B------:R-:W-:-:S11]  /*0f70*/  ISETP.GE.AND P1, PT, R9, RZ, PT ;  /* 0x000000ff0900720c */ /* 0x000fd60003f26270 */
[----:B------:R-:W-:Y:S01]  /*0f80*/  @P0 MOV R7, RZ ;  /* 0x000000ff00070202 */ /* 0x000fe20000000f00 */
[----:B------:R-:W-:Y:S01]  /*0f90*/  @!P0 FFMA R5, R2, 1.84467440737095516160e+19, RZ ;  /* 0x5f80000002058823 */ /* 0x000fe200000000ff */
[----:B------:R-:W-:Y:S01]  /*0fa0*/  @!P0 MOV R7, 0xffffffc0 ;  /* 0xffffffc000078802 */ /* 0x000fe20000000f00 */
[----:B------:R-:W-:-:S03]  /*0fb0*/  @!P1 FFMA R8, R3, 1.84467440737095516160e+19, RZ ;  /* 0x5f80000003089823 */ /* 0x000fc600000000ff */
[----:B------:R-:W-:-:S07]  /*0fc0*/  @!P1 IADD3 R7, PT, PT, R7, 0x40, RZ ;  /* 0x0000004007079810 */ /* 0x000fce0007ffe0ff */
.L_x_9:
[----:B------:R-:W-:Y:S01]  /*0fd0*/  LEA R3, R6, 0xc0800000, 0x17 ;  /* 0xc080000006037811 */ /* 0x000fe200078eb8ff */
[----:B------:R-:W-:Y:S03]  /*0fe0*/  BSSY.RECONVERGENT B2, `(.L_x_14) ;  /* 0x0000036000027945 */ /* 0x000fe60003800200 */
[----:B------:R-:W-:Y:S02]  /*0ff0*/  IADD3 R8, PT, PT, -R3, R8, RZ ;  /* 0x0000000803087210 */ /* 0x000fe40007ffe1ff */
[----:B------:R-:W-:Y:S02]  /*1000*/  IADD3 R3, PT, PT, R10, -0x7f, RZ ;  /* 0xffffff810a037810 */ /* 0x000fe40007ffe0ff */
[----:B------:R-:W0:Y:S01]  /*1010*/  MUFU.RCP R9, R8 ;  /* 0x0000000800097308 */ /* 0x000e220000001000 */
[----:B------:R-:W-:Y:S01]  /*1020*/  FADD.FTZ R11, -R8, -RZ ;  /* 0x800000ff080b7221 */ /* 0x000fe20000010100 */
[C---:B------:R-:W-:Y:S01]  /*1030*/  IADD3 R6, PT, PT, R3.reuse, 0x7f, -R6 ;  /* 0x0000007f03067810 */ /* 0x040fe20007ffe806 */
[----:B------:R-:W-:-:S03]  /*1040*/  IMAD R2, R3, -0x800000, R5 ;  /* 0xff80000003027824 */ /* 0x000fc600078e0205 */
[----:B------:R-:W-:Y:S01]  /*1050*/  IADD3 R6, PT, PT, R6, R7, RZ ;  /* 0x0000000706067210 */ /* 0x000fe20007ffe0ff */
[----:B0-----:R-:W-:-:S04]  /*1060*/  FFMA R10, R9, R11, 1 ;  /* 0x3f800000090a7423 */ /* 0x001fc8000000000b */
[----:B------:R-:W-:-:S04]  /*1070*/  FFMA R12, R9, R10, R9 ;  /* 0x0000000a090c7223 */ /* 0x000fc80000000009 */
[----:B------:R-:W-:-:S04]  /*1080*/  FFMA R5, R2, R12, RZ ;  /* 0x0000000c02057223 */ /* 0x000fc800000000ff */
[----:B------:R-:W-:-:S04]  /*1090*/  FFMA R10, R11, R5, R2 ;  /* 0x000000050b0a7223 */ /* 0x000fc80000000002 */
[----:B------:R-:W-:-:S04]  /*10a0*/  FFMA R9, R12, R10, R5 ;  /* 0x0000000a0c097223 */ /* 0x000fc80000000005 */
[----:B------:R-:W-:-:S04]  /*10b0*/  FFMA R10, R11, R9, R2 ;  /* 0x000000090b0a7223 */ /* 0x000fc80000000002 */
[----:B------:R-:W-:-:S05]  /*10c0*/  FFMA R2, R12, R10, R9 ;  /* 0x0000000a0c027223 */ /* 0x000fca0000000009 */
[----:B------:R-:W-:-:S04]  /*10d0*/  SHF.R.U32.HI R3, RZ, 0x17, R2 ;  /* 0x00000017ff037819 */ /* 0x000fc80000011602 */
[----:B------:R-:W-:-:S04]  /*10e0*/  LOP3.LUT R3, R3, 0xff, RZ, 0xc0, !PT ;  /* 0x000000ff03037812 */ /* 0x000fc800078ec0ff */
[----:B------:R-:W-:-:S04]  /*10f0*/  IADD3 R7, PT, PT, R3, R6, RZ ;  /* 0x0000000603077210 */ /* 0x000fc80007ffe0ff */
[----:B------:R-:W-:-:S04]  /*1100*/  IADD3 R3, PT, PT, R7, -0x1, RZ ;  /* 0xffffffff07037810 */ /* 0x000fc80007ffe0ff */
[----:B------:R-:W-:-:S13]  /*1110*/  ISETP.GE.U32.AND P0, PT, R3, 0xfe, PT ;  /* 0x000000fe0300780c */ /* 0x000fda0003f06070 */
[----:B------:R-:W-:Y:S05]  /*1120*/  @!P0 BRA `(.L_x_15) ;  /* 0x0000000000808947 */ /* 0x000fea0003800000 */
[----:B------:R-:W-:-:S13]  /*1130*/  ISETP.GT.AND P0, PT, R7, 0xfe, PT ;  /* 0x000000fe0700780c */ /* 0x000fda0003f04270 */
[----:B------:R-:W-:Y:S05]  /*1140*/  @P0 BRA `(.L_x_16) ;  /* 0x00000000006c0947 */ /* 0x000fea0003800000 */
[----:B------:R-:W-:-:S13]  /*1150*/  ISETP.GE.AND P0, PT, R7, 0x1, PT ;  /* 0x000000010700780c */ /* 0x000fda0003f06270 */
[----:B------:R-:W-:Y:S05]  /*1160*/  @P0 BRA `(.L_x_17) ;  /* 0x0000000000740947 */ /* 0x000fea0003800000 */
[----:B------:R-:W-:Y:S02]  /*1170*/  ISETP.GE.AND P0, PT, R7, -0x18, PT ;  /* 0xffffffe80700780c */ /* 0x000fe40003f06270 */
[----:B------:R-:W-:-:S11]  /*1180*/  LOP3.LUT R2, R2, 0x80000000, RZ, 0xc0, !PT ;  /* 0x8000000002027812 */ /* 0x000fd600078ec0ff */
[----:B------:R-:W-:Y:S05]  /*1190*/  @!P0 BRA `(.L_x_17) ;  /* 0x0000000000688947 */ /* 0x000fea0003800000 */
[CCC-:B------:R-:W-:Y:S01]  /*11a0*/  FFMA.RZ R3, R12.reuse, R10.reuse, R9.reuse ;  /* 0x0000000a0c037223 */ /* 0x1c0fe2000000c009 */
[C---:B------:R-:W-:Y:S01]  /*11b0*/  IADD3 R8, PT, PT, R7.reuse, 0x20, RZ ;  /* 0x0000002007087810 */ /* 0x040fe20007ffe0ff */
[CCC-:B------:R-:W-:Y:S01]  /*11c0*/  FFMA.RM R6, R12.reuse, R10.reuse, R9.reuse ;  /* 0x0000000a0c067223 */ /* 0x1c0fe20000004009 */
[----:B------:R-:W-:Y:S02]  /*11d0*/  ISETP.NE.AND P2, PT, R7, RZ, PT ;  /* 0x000000ff0700720c */ /* 0x000fe40003f45270 */
[----:B------:R-:W-:Y:S01]  /*11e0*/  LOP3.LUT R5, R3, 0x7fffff, RZ, 0xc0, !PT ;  /* 0x007fffff03057812 */ /* 0x000fe200078ec0ff */
[----:B------:R-:W-:Y:S01]  /*11f0*/  FFMA.RP R3, R12, R10, R9 ;  /* 0x0000000a0c037223 */ /* 0x000fe20000008009 */
[----:B------:R-:W-:Y:S02]  /*1200*/  ISETP.NE.AND P1, PT, R7, RZ, PT ;  /* 0x000000ff0700720c */ /* 0x000fe40003f25270 */
[----:B------:R-:W-:Y:S02]  /*1210*/  LOP3.LUT R5, R5, 0x800000, RZ, 0xfc, !PT ;  /* 0x0080000005057812 */ /* 0x000fe400078efcff */
[----:B------:R-:W-:-:S02]  /*1220*/  IADD3 R7, PT, PT, -R7, RZ, RZ ;  /* 0x000000ff07077210 */ /* 0x000fc40007ffe1ff */
[----:B------:R-:W-:Y:S02]  /*1230*/  SHF.L.U32 R8, R5, R8, RZ ;  /* 0x0000000805087219 */ /* 0x000fe400000006ff */
[----:B------:R-:W-:Y:S02]  /*1240*/  FSETP.NEU.FTZ.AND P0, PT, R3, R6, PT ;  /* 0x000000060300720b */ /* 0x000fe40003f1d000 */
[----:B------:R-:W-:Y:S02]  /*1250*/  SEL R6, R7, RZ, P2 ;  /* 0x000000ff07067207 */ /* 0x000fe40001000000 */
[----:B------:R-:W-:Y:S02]  /*1260*/  ISETP.NE.AND P1, PT, R8, RZ, P1 ;  /* 0x000000ff0800720c */ /* 0x000fe40000f25270 */
[----:B------:R-:W-:Y:S02]  /*1270*/  SHF.R.U32.HI R6, RZ, R6, R5 ;  /* 0x00000006ff067219 */ /* 0x000fe40000011605 */
[----:B------:R-:W-:-:S02]  /*1280*/  PLOP3.LUT P0, PT, P0, P1, PT, 0xf8, 0x8f ;  /* 0x00000000008f781c */ /* 0x000fc40000703f70 */
[----:B------:R-:W-:Y:S02]  /*1290*/  SHF.R.U32.HI R8, RZ, 0x1, R6 ;  /* 0x00000001ff087819 */ /* 0x000fe40000011606 */
[----:B------:R-:W-:-:S04]  /*12a0*/  SEL R3, RZ, 0x1, !P0 ;  /* 0x00000001ff037807 */ /* 0x000fc80004000000 */
[----:B------:R-:W-:-:S04]  /*12b0*/  LOP3.LUT R3, R3, 0x1, R8, 0xf8, !PT ;  /* 0x0000000103037812 */ /* 0x000fc800078ef808 */
[----:B------:R-:W-:-:S04]  /*12c0*/  LOP3.LUT R3, R3, R6, RZ, 0xc0, !PT ;  /* 0x0000000603037212 */ /* 0x000fc800078ec0ff */
[----:B------:R-:W-:-:S04]  /*12d0*/  IADD3 R3, PT, PT, R8, R3, RZ ;  /* 0x0000000308037210 */ /* 0x000fc80007ffe0ff */
[----:B------:R-:W-:Y:S01]  /*12e0*/  LOP3.LUT R2, R3, R2, RZ, 0xfc, !PT ;  /* 0x0000000203027212 */ /* 0x000fe200078efcff */
[----:B------:R-:W-:Y:S06]  /*12f0*/  BRA `(.L_x_17) ;  /* 0x0000000000107947 */ /* 0x000fec0003800000 */
.L_x_16:
[----:B------:R-:W-:-:S04]  /*1300*/  LOP3.LUT R2, R2, 0x80000000, RZ, 0xc0, !PT ;  /* 0x8000000002027812 */ /* 0x000fc800078ec0ff */
[----:B------:R-:W-:Y:S01]  /*1310*/  LOP3.LUT R2, R2, 0x7f800000, RZ, 0xfc, !PT ;  /* 0x7f80000002027812 */ /* 0x000fe200078efcff */
[----:B------:R-:W-:Y:S06]  /*1320*/  BRA `(.L_x_17) ;  /* 0x0000000000047947 */ /* 0x000fec0003800000 */
.L_x_15:
[----:B------:R-:W-:-:S07]  /*1330*/  LEA R2, R6, R2, 0x17 ;  /* 0x0000000206027211 */ /* 0x000fce00078eb8ff */
.L_x_17:
[----:B------:R-:W-:Y:S05]  /*1340*/  BSYNC.RECONVERGENT B2 ;  /* 0x0000000000027941 */ /* 0x000fea0003800200 */
.L_x_14:
[----:B------:R-:W-:Y:S05]  /*1350*/  BRA `(.L_x_18) ;  /* 0x0000000000207947 */ /* 0x000fea0003800000 */
.L_x_13:
[----:B------:R-:W-:-:S04]  /*1360*/  LOP3.LUT R2, R8, 0x80000000, R5, 0x48, !PT ;  /* 0x8000000008027812 */ /* 0x000fc800078e4805 */
[----:B------:R-:W-:Y:S01]  /*1370*/  LOP3.LUT R2, R2, 0x7f800000, RZ, 0xfc, !PT ;  /* 0x7f80000002027812 */ /* 0x000fe200078efcff */
[----:B------:R-:W-:Y:S06]  /*1380*/  BRA `(.L_x_18) ;  /* 0x0000000000147947 */ /* 0x000fec0003800000 */
.L_x_12:
[----:B------:R-:W-:Y:S01]  /*1390*/  LOP3.LUT R2, R8, 0x80000000, R5, 0x48, !PT ;  /* 0x8000000008027812 */ /* 0x000fe200078e4805 */
[----:B------:R-:W-:Y:S06]  /*13a0*/  BRA `(.L_x_18) ;  /* 0x00000000000c7947 */ /* 0x000fec0003800000 */
.L_x_11:
[----:B------:R-:W0:Y:S01]  /*13b0*/  MUFU.RSQ R2, -QNAN ;  /* 0xffc0000000027908 */ /* 0x000e220000001400 */
[----:B------:R-:W-:Y:S05]  /*13c0*/  BRA `(.L_x_18) ;  /* 0x0000000000047947 */ /* 0x000fea0003800000 */
.L_x_10:
[----:B------:R-:W-:-:S07]  /*13d0*/  FADD.FTZ R2, R2, R3 ;  /* 0x0000000302027221 */ /* 0x000fce0000010000 */
.L_x_18:
[----:B------:R-:W-:Y:S05]  /*13e0*/  BSYNC.RECONVERGENT B1 ;  /* 0x0000000000017941 */ /* 0x000fea0003800200 */
.L_x_8:
[----:B------:R-:W-:-:S04]  /*13f0*/  HFMA2 R5, -RZ, RZ, 0, 0 ;  /* 0x00000000ff057431 */ /* 0x000fc800000001ff */
[----:B0-----:R-:W-:Y:S05]  /*1400*/  RET.REL.NODEC R4 `(_Z22kernel_calculate_normsP6float2jPfif) ;  /* 0xffffffe804fc7950 */ /* 0x001fea0003c3ffff */
.L_x_19:
[----:B------:R-:W-:-:S00]  /*1410*/  BRA `(.L_x_19) ;  /* 0xfffffffc00fc7947 */ /* 0x000fc0000383ffff */
[----:B------:R-:W-:-:S00]  /*1420*/  NOP ;  /* 0x0000000000007918 */ /* 0x000fc00000000000 */
        /* <DEDUP_REMOVED lines=13> */
.L_x_51:


//--------------------- .text._Z27kernel_calculate_sq_partialiP6float2P6float3iS2_PfPi --------------------------
	.section	.text._Z27kernel_calculate_sq_partialiP6float2P6float3iS2_PfPi,"ax",@progbits
	.align	128
        .global         _Z27kernel_calculate_sq_partialiP6float2P6float3iS2_PfPi
        .type           _Z27kernel_calculate_sq_partialiP6float2P6float3iS2_PfPi,@function
        .size           _Z27kernel_calculate_sq_partialiP6float2P6float3iS2_PfPi,(.L_x_53 - _Z27kernel_calculate_sq_partialiP6float2P6float3iS2_PfPi)
        .other          _Z27kernel_calculate_sq_partialiP6float2P6float3iS2_PfPi,@"STO_CUDA_ENTRY STV_DEFAULT"
_Z27kernel_calculate_sq_partialiP6float2P6float3iS2_PfPi:
.text._Z27kernel_calculate_sq_partialiP6float2P6float3iS2_PfPi:
[----:B------:R-:W-:Y:S01]  /*0000*/  LDC R1, c[0x0][0x37c] ;  /* 0x0000df00ff017b82 */ /* 0x000fe20000000800 */
[----:B------:R-:W0:Y:S02]  /*0010*/  LDCU UR4, c[0x0][0x398] ;  /* 0x00007300ff0477ac */ /* 0x000e240008000800 */
[----:B0-----:R-:W-:-:S13]  /*0020*/  ISETP.NE.AND P0, PT, RZ, UR4, PT ;  /* 0x00000004ff007c0c */ /* 0x001fda000bf05270 */
[----:B------:R-:W-:Y:S05]  /*0030*/  @!P0 EXIT ;  /* 0x000000000000894d */ /* 0x000fea0003800000 */
[----:B------:R-:W0:Y:S01]  /*0040*/  S2R R2, SR_TID.X ;  /* 0x0000000000027919 */ /* 0x000e220000002100 */
[----:B------:R-:W1:Y:S01]  /*0050*/  S2UR UR5, SR_CgaCtaId ;  /* 0x00000000000579c3 */ /* 0x000e620000008800 */
[----:B------:R-:W-:Y:S01]  /*0060*/  UMOV UR4, 0x400 ;  /* 0x0000040000047882 */ /* 0x000fe20000000000 */
[----:B------:R-:W-:Y:S01]  /*0070*/  IMAD.MOV.U32 R4, RZ, RZ, RZ ;  /* 0x000000ffff047224 */ /* 0x000fe200078e00ff */
[----:B------:R-:W2:Y:S05]  /*0080*/  LDCU.64 UR8, c[0x0][0x358] ;  /* 0x00006b00ff0877ac */ /* 0x000eaa0008000a00 */
[----:B------:R-:W0:Y:S08]  /*0090*/  LDC R3, c[0x0][0x360] ;  /* 0x0000d800ff037b82 */ /* 0x000e300000000800 */
[----:B------:R-:W0:Y:S08]  /*00a0*/  S2UR UR6, SR_CTAID.X ;  /* 0x00000000000679c3 */ /* 0x000e300000002500 */
[----:B------:R-:W3:Y:S01]  /*00b0*/  LDC.64 R12, c[0x0][0x390] ;  /* 0x0000e400ff0c7b82 */ /* 0x000ee20000000a00 */
[----:B-1----:R-:W-:-:S07]  /*00c0*/  ULEA UR4, UR5, UR4, 0x18 ;  /* 0x0000000405047291 */ /* 0x002fce000f8ec0ff */
[----:B------:R-:W1:Y:S01]  /*00d0*/  LDC.64 R14, c[0x0][0x3b0] ;  /* 0x0000ec00ff0e7b82 */ /* 0x000e620000000a00 */
[----:B0-----:R-:W-:-:S04]  /*00e0*/  IMAD R5, R3, UR6, R2 ;  /* 0x0000000603057c24 */ /* 0x001fc8000f8e0202 */
[----:B---3--:R-:W-:-:S04]  /*00f0*/  IMAD.WIDE R12, R5, 0xc, R12 ;  /* 0x0000000c050c7825 */ /* 0x008fc800078e020c */
[----:B-1----:R-:W-:Y:S01]  /*0100*/  IMAD.WIDE R14, R5, 0x4, R14 ;  /* 0x00000004050e7825 */ /* 0x002fe200078e020e */
[----:B--2---:R-:W-:-:S07]  /*0110*/  LEA R5, R2, UR4, 0x3 ;  /* 0x0000000402057c11 */ /* 0x004fce000f8e18ff */
.L_x_49:
[----:B0-----:R-:W0:Y:S01]  /*0120*/  LDCU UR4, c[0x0][0x380] ;  /* 0x00007000ff0477ac */ /* 0x001e220008000800 */
[----:B-1----:R-:W-:Y:S01]  /*0130*/  IMAD R0, R3, UR6, R2 ;  /* 0x0000000603007c24 */ /* 0x002fe2000f8e0202 */
[----:B------:R-:W-:Y:S01]  /*0140*/  BSSY.RECONVERGENT B0, `(.L_x_20) ;  /* 0x00000ff000007945 */ /* 0x000fe20003800200 */
[----:B--2---:R-:W-:-:S03]  /*0150*/  CS2R R6, SRZ ;  /* 0x0000000000067805 */ /* 0x004fc6000001ff00 */
[----:B0-----:R-:W-:-:S13]  /*0160*/  ISETP.GE.AND P0, PT, R0, UR4, PT ;  /* 0x0000000400007c0c */ /* 0x001fda000bf06270 */
[----:B------:R-:W-:Y:S05]  /*0170*/  @P0 BRA `(.L_x_21) ;  /* 0x0000000c00ec0947 */ /* 0x000fea0003800000 */
[----:B------:R-:W2:Y:S01]  /*0180*/  LDG.E R17, desc[UR8][R14.64] ;  /* 0x000000080e117981 */ /* 0x000ea2000c1e1900 */
[----:B------:R-:W0:Y:S03]  /*0190*/  LDC.64 R18, c[0x0][0x3a0] ;  /* 0x0000e800ff127b82 */ /* 0x000e260000000a00 */
[----:B------:R-:W3:Y:S04]  /*01a0*/  LDG.E R26, desc[UR8][R12.64+0x4] ;  /* 0x000004080c1a7981 */ /* 0x000ee8000c1e1900 */
[----:B------:R-:W4:Y:S01]  /*01b0*/  LDG.E R25, desc[UR8][R12.64] ;  /* 0x000000080c197981 */ /* 0x000f22000c1e1900 */
[----:B------:R-:W2:Y:S03]  /*01c0*/  LDC.64 R6, c[0x0][0x3a8] ;  /* 0x0000ea00ff067b82 */ /* 0x000ea60000000a00 */
[----:B------:R-:W4:Y:S01]  /*01d0*/  LDG.E R27, desc[UR8][R12.64+0x8] ;  /* 0x000008080c1b7981 */ /* 0x000f22000c1e1900 */
[----:B0-----:R-:W-:-:S05]  /*01e0*/  IMAD.WIDE.U32 R18, R4, 0xc, R18 ;  /* 0x0000000c04127825 */ /* 0x001fca00078e0012 */
[----:B------:R-:W3:Y:S04]  /*01f0*/  LDG.E R23, desc[UR8][R18.64+0x4] ;  /* 0x0000040812177981 */ /* 0x000ee8000c1e1900 */
[----:B------:R-:W4:Y:S04]  /*0200*/  LDG.E R24, desc[UR8][R18.64] ;  /* 0x0000000812187981 */ /* 0x000f28000c1e1900 */
[----:B------:R-:W4:Y:S01]  /*0210*/  LDG.E R22, desc[UR8][R18.64+0x8] ;  /* 0x0000080812167981 */ /* 0x000f22000c1e1900 */
[----:B--2---:R-:W-:-:S05]  /*0220*/  IMAD.WIDE R16, R17, 0x4, R6 ;  /* 0x0000000411107825 */ /* 0x004fca00078e0206 */
[----:B------:R0:W5:Y:S01]  /*0230*/  LDG.E R0, desc[UR8][R16.64] ;  /* 0x0000000810007981 */ /* 0x000162000c1e1900 */
[----:B---3--:R-:W-:-:S04]  /*0240*/  FMUL R23, R23, R26 ;  /* 0x0000001a17177220 */ /* 0x008fc80000400000 */
[----:B----4-:R-:W-:-:S04]  /*0250*/  FFMA R23, R24, R25, R23 ;  /* 0x0000001918177223 */ /* 0x010fc80000000017 */
[----:B------:R-:W-:-:S04]  /*0260*/  FFMA R6, R22, R27, R23 ;  /* 0x0000001b16067223 */ /* 0x000fc80000000017 */
[----:B------:R-:W-:-:S04]  /*0270*/  FMUL R22, R6, 0.63661974668502807617 ;  /* 0x3f22f98306167820 */ /* 0x000fc80000400000 */
[----:B------:R-:W1:Y:S01]  /*0280*/  F2I.NTZ R23, R22 ;  /* 0x0000001600177305 */ /* 0x000e620000203100 */
[----:B------:R-:W-:Y:S02]  /*0290*/  FSETP.GE.AND P0, PT, |R6|, 105615, PT ;  /* 0x47ce47800600780b */ /* 0x000fe40003f06200 */
[----:B-1----:R-:W-:-:S05]  /*02a0*/  I2FP.F32.S32 R25, R23 ;  /* 0x0000001700197245 */ /* 0x002fca0000201400 */
[----:B------:R-:W-:-:S04]  /*02b0*/  FFMA R18, R25, -1.5707962512969970703, R6 ;  /* 0xbfc90fda19127823 */ /* 0x000fc80000000006 */
[C---:B------:R-:W-:Y:S01]  /*02c0*/  FFMA R18, R25.reuse, -7.5497894158615963534e-08, R18 ;  /* 0xb3a2216819127823 */ /* 0x040fe20000000012 */
[----:B------:R-:W-:Y:S03]  /*02d0*/  BSSY.RECONVERGENT B1, `(.L_x_22) ;  /* 0x0000064000017945 */ /* 0x000fe60003800200 */
[----:B------:R-:W-:Y:S01]  /*02e0*/  FFMA R25, R25, -5.3903029534742383927e-15, R18 ;  /* 0xa7c234c519197823 */ /* 0x000fe20000000012 */
[----:B------:R-:W-:-:S03]  /*02f0*/  IMAD.MOV.U32 R26, RZ, RZ, R23 ;  /* 0x000000ffff1a7224 */ /* 0x000fc600078e0017 */
[----:B------:R-:W-:Y:S01]  /*0300*/  IMAD.MOV.U32 R7, RZ, RZ, R25 ;  /* 0x000000ffff077224 */ /* 0x000fe200078e0019 */
[----:B0-----:R-:W-:Y:S06]  /*0310*/  @!P0 BRA `(.L_x_23) ;  /* 0x00000004007c8947 */ /* 0x001fec0003800000 */
[----:B------:R-:W-:-:S13]  /*0320*/  FSETP.NEU.AND P0, PT, |R6|, +INF , PT ;  /* 0x7f8000000600780b */ /* 0x000fda0003f0d200 */
[----:B------:R-:W-:Y:S01]  /*0330*/  @!P0 FMUL R7, RZ, R6 ;  /* 0x00000006ff078220 */ /* 0x000fe20000400000 */
[----:B------:R-:W-:Y:S01]  /*0340*/  @!P0 IMAD.MOV.U32 R23, RZ, RZ, RZ ;  /* 0x000000ffff178224 */ /* 0x000fe200078e00ff */
[----:B------:R-:W-:Y:S06]  /*0350*/  @!P0 BRA `(.L_x_23) ;  /* 0x00000004006c8947 */ /* 0x000fec0003800000 */
[----:B------:R-:W-:Y:S02]  /*0360*/  IMAD.SHL.U32 R16, R6, 0x100, RZ ;  /* 0x0000010006107824 */ /* 0x000fe400078e00ff */
[----:B------:R-:W-:Y:S02]  /*0370*/  HFMA2 R7, -RZ, RZ, 0, 0 ;  /* 0x00000000ff077431 */ /* 0x000fe400000001ff */
[----:B------:R-:W-:Y:S01]  /*0380*/  IMAD.MOV.U32 R22, RZ, RZ, RZ ;  /* 0x000000ffff167224 */ /* 0x000fe200078e00ff */
[----:B------:R-:W0:Y:S01]  /*0390*/  LDCU.64 UR10, c[0x4][URZ] ;  /* 0x01000000ff0a77ac */ /* 0x000e220008000a00 */
[----:B------:R-:W-:Y:S01]  /*03a0*/  LOP3.LUT R23, R16, 0x80000000, RZ, 0xfc, !PT ;  /* 0x8000000010177812 */ /* 0x000fe200078efcff */
[----:B------:R-:W-:Y:S01]  /*03b0*/  UMOV UR5, URZ ;  /* 0x000000ff00057c82 */ /* 0x000fe20008000000 */
[----:B------:R-:W-:-:S05]  /*03c0*/  UMOV UR4, URZ ;  /* 0x000000ff00047c82 */ /* 0x000fca0008000000 */
.L_x_24:
[----:B0-----:R-:W-:Y:S02]  /*03d0*/  IMAD.U32 R16, RZ, RZ, UR10 ;  /* 0x0000000aff107e24 */ /* 0x001fe4000f8e00ff */
[----:B------:R-:W-:-:S05]  /*03e0*/  IMAD.U32 R17, RZ, RZ, UR11 ;  /* 0x0000000bff117e24 */ /* 0x000fca000f8e00ff */
[----:B------:R-:W2:Y:S01]  /*03f0*/  LDG.E.CONSTANT R16, desc[UR8][R16.64] ;  /* 0x0000000810107981 */ /* 0x000ea2000c1e9900 */
[----:B------:R-:W-:Y:S01]  /*0400*/  UIADD3 UR4, UPT, UPT, UR4, 0x1, URZ ;  /* 0x0000000104047890 */ /* 0x000fe2000fffe0ff */
[C---:B------:R-:W-:Y:S01]  /*0410*/  ISETP.EQ.AND P0, PT, R22.reuse, RZ, PT ;  /* 0x000000ff1600720c */ /* 0x040fe20003f02270 */
[----:B------:R-:W-:Y:S01]  /*0420*/  UIADD3 UR10, UP1, UPT, UR10, 0x4, URZ ;  /* 0x000000040a0a7890 */ /* 0x000fe2000ff3e0ff */
[C---:B------:R-:W-:Y:S01]  /*0430*/  ISETP.EQ.AND P1, PT, R22.reuse, 0x4, PT ;  /* 0x000000041600780c */ /* 0x040fe20003f22270 */
[----:B------:R-:W-:Y:S01]  /*0440*/  UISETP.NE.AND UP0, UPT, UR4, 0x6, UPT ;  /* 0x000000060400788c */ /* 0x000fe2000bf05270 */
[C---:B------:R-:W-:Y:S01]  /*0450*/  ISETP.EQ.AND P2, PT, R22.reuse, 0x8, PT ;  /* 0x000000081600780c */ /* 0x040fe20003f42270 */
[----:B------:R-:W-:Y:S01]  /*0460*/  UIADD3.X UR11, UPT, UPT, URZ, UR11, URZ, UP1, !UPT ;  /* 0x0000000bff0b7290 */ /* 0x000fe20008ffe4ff */
[C---:B------:R-:W-:Y:S02]  /*0470*/  ISETP.EQ.AND P3, PT, R22.reuse, 0xc, PT ;  /* 0x0000000c1600780c */ /* 0x040fe40003f62270 */
[----:B------:R-:W-:-:S02]  /*0480*/  ISETP.EQ.AND P4, PT, R22, 0x10, PT ;  /* 0x000000101600780c */ /* 0x000fc40003f82270 */
[C---:B------:R-:W-:Y:S01]  /*0490*/  ISETP.EQ.AND P5, PT, R22.reuse, 0x14, PT ;  /* 0x000000141600780c */ /* 0x040fe20003fa2270 */
[----:B------:R-:W-:Y:S02]  /*04a0*/  VIADD R22, R22, 0x4 ;  /* 0x0000000416167836 */ /* 0x000fe40000000000 */
[----:B--2---:R-:W-:-:S03]  /*04b0*/  IMAD.WIDE.U32 R18, R16, R23, RZ ;  /* 0x0000001710127225 */ /* 0x004fc600078e00ff */
[----:B------:R-:W-:-:S04]  /*04c0*/  IADD3 R18, P6, PT, R18, R7, RZ ;  /* 0x0000000712127210 */ /* 0x000fc80007fde0ff */
[----:B------:R-:W-:Y:S01]  /*04d0*/  IADD3.X R7, PT, PT, R19, UR5, RZ, P6, !PT ;  /* 0x0000000513077c10 */ /* 0x000fe2000b7fe4ff */
[--C-:B------:R-:W-:Y:S01]  /*04e0*/  @P0 IMAD.MOV.U32 R8, RZ, RZ, R18.reuse ;  /* 0x000000ffff080224 */ /* 0x100fe200078e0012 */
[----:B------:R-:W-:Y:S01]  /*04f0*/  @P2 MOV R10, R18 ;  /* 0x00000012000a2202 */ /* 0x000fe20000000f00 */
[--C-:B------:R-:W-:Y:S02]  /*0500*/  @P1 IMAD.MOV.U32 R9, RZ, RZ, R18.reuse ;  /* 0x000000ffff091224 */ /* 0x100fe400078e0012 */
[--C-:B------:R-:W-:Y:S02]  /*0510*/  @P3 IMAD.MOV.U32 R11, RZ, RZ, R18.reuse ;  /* 0x000000ffff0b3224 */ /* 0x100fe400078e0012 */
[--C-:B------:R-:W-:Y:S02]  /*0520*/  @P4 IMAD.MOV.U32 R20, RZ, RZ, R18.reuse ;  /* 0x000000ffff144224 */ /* 0x100fe400078e0012 */
[----:B------:R-:W-:Y:S01]  /*0530*/  @P5 IMAD.MOV.U32 R21, RZ, RZ, R18 ;  /* 0x000000ffff155224 */ /* 0x000fe200078e0012 */
[----:B------:R-:W-:Y:S06]  /*0540*/  BRA.U UP0, `(.L_x_24) ;  /* 0xfffffffd00a07547 */ /* 0x000fec000b83ffff */
[----:B------:R-:W-:Y:S01]  /*0550*/  SHF.R.U32.HI R16, RZ, 0x17, R6 ;  /* 0x00000017ff107819 */ /* 0x000fe20000011606 */
[----:B------:R-:W-:Y:S03]  /*0560*/  BSSY.RECONVERGENT B2, `(.L_x_25) ;  /* 0x0000028000027945 */ /* 0x000fe60003800200 */
[C---:B------:R-:W-:Y:S02]  /*0570*/  LOP3.LUT R17, R16.reuse, 0xe0, RZ, 0xc0, !PT ;  /* 0x000000e010117812 */ /* 0x040fe400078ec0ff */
[----:B------:R-:W-:Y:S02]  /*0580*/  LOP3.LUT P6, RZ, R16, 0x1f, RZ, 0xc0, !PT ;  /* 0x0000001f10ff7812 */ /* 0x000fe400078cc0ff */
[----:B------:R-:W-:-:S04]  /*0590*/  IADD3 R17, PT, PT, R17, -0x80, RZ ;  /* 0xffffff8011117810 */ /* 0x000fc80007ffe0ff */
[----:B------:R-:W-:-:S05]  /*05a0*/  SHF.R.U32.HI R17, RZ, 0x5, R17 ;  /* 0x00000005ff117819 */ /* 0x000fca0000011611 */
[----:B------:R-:W-:-:S05]  /*05b0*/  IMAD.U32 R19, R17, -0x4, RZ ;  /* 0xfffffffc11137824 */ /* 0x000fca00078e00ff */
[C---:B------:R-:W-:Y:S02]  /*05c0*/  ISETP.EQ.AND P3, PT, R19.reuse, -0x18, PT ;  /* 0xffffffe81300780c */ /* 0x040fe40003f62270 */
[C---:B------:R-:W-:Y:S02]  /*05d0*/  ISETP.EQ.AND P4, PT, R19.reuse, -0x14, PT ;  /* 0xffffffec1300780c */ /* 0x040fe40003f82270 */
[C---:B------:R-:W-:Y:S02]  /*05e0*/  ISETP.EQ.AND P2, PT, R19.reuse, -0x10, PT ;  /* 0xfffffff01300780c */ /* 0x040fe40003f42270 */
[C---:B------:R-:W-:Y:S02]  /*05f0*/  ISETP.EQ.AND P1, PT, R19.reuse, -0xc, PT ;  /* 0xfffffff41300780c */ /* 0x040fe40003f22270 */
[C---:B------:R-:W-:Y:S02]  /*0600*/  ISETP.EQ.AND P0, PT, R19.reuse, -0x8, PT ;  /* 0xfffffff81300780c */ /* 0x040fe40003f02270 */
[----:B------:R-:W-:-:S03]  /*0610*/  ISETP.EQ.AND P5, PT, R19, RZ, PT ;  /* 0x000000ff1300720c */ /* 0x000fc60003fa2270 */
[--C-:B------:R-:W-:Y:S01]  /*0620*/  @P3 IMAD.MOV.U32 R22, RZ, RZ, R8.reuse ;  /* 0x000000ffff163224 */ /* 0x100fe200078e0008 */
[C---:B------:R-:W-:Y:S01]  /*0630*/  ISETP.EQ.AND P3, PT, R19.reuse, -0x4, PT ;  /* 0xfffffffc1300780c */ /* 0x040fe20003f62270 */
[----:B------:R-:W-:Y:S02]  /*0640*/  @P4 IMAD.MOV.U32 R17, RZ, RZ, R8 ;  /* 0x000000ffff114224 */ /* 0x000fe400078e0008 */
[----:B------:R-:W-:Y:S01]  /*0650*/  @P4 IMAD.MOV.U32 R22, RZ, RZ, R9 ;  /* 0x000000ffff164224 */ /* 0x000fe200078e0009 */
[----:B------:R-:W-:Y:S01]  /*0660*/  ISETP.EQ.AND P4, PT, R19, 0x4, PT ;  /* 0x000000041300780c */ /* 0x000fe20003f82270 */
[--C-:B------:R-:W-:Y:S01]  /*0670*/  @P2 IMAD.MOV.U32 R22, RZ, RZ, R10.reuse ;  /* 0x000000ffff162224 */ /* 0x100fe200078e000a */
[----:B------:R-:W-:Y:S01]  /*0680*/  @P2 MOV R17, R9 ;  /* 0x0000000900112202 */ /* 0x000fe20000000f00 */
[----:B------:R-:W-:Y:S02]  /*0690*/  @P1 IMAD.MOV.U32 R17, RZ, RZ, R10 ;  /* 0x000000ffff111224 */ /* 0x000fe400078e000a */
[--C-:B------:R-:W-:Y:S01]  /*06a0*/  @P1 IMAD.MOV.U32 R22, RZ, RZ, R11.reuse ;  /* 0x000000ffff161224 */ /* 0x100fe200078e000b */
[----:B------:R-:W-:Y:S01]  /*06b0*/  @P0 MOV R22, R20 ;  /* 0x0000001400160202 */ /* 0x000fe20000000f00 */
[----:B------:R-:W-:-:S02]  /*06c0*/  @P0 IMAD.MOV.U32 R17, RZ, RZ, R11 ;  /* 0x000000ffff110224 */ /* 0x000fc400078e000b */
[----:B------:R-:W-:Y:S02]  /*06d0*/  @P3 IMAD.MOV.U32 R17, RZ, RZ, R20 ;  /* 0x000000ffff113224 */ /* 0x000fe400078e0014 */
[--C-:B------:R-:W-:Y:S02]  /*06e0*/  @P3 IMAD.MOV.U32 R22, RZ, RZ, R21.reuse ;  /* 0x000000ffff163224 */ /* 0x100fe400078e0015 */
[----:B------:R-:W-:Y:S01]  /*06f0*/  @P5 IMAD.MOV.U32 R17, RZ, RZ, R21 ;  /* 0x000000ffff115224 */ /* 0x000fe200078e0015 */
[----:B------:R-:W-:Y:S01]  /*0700*/  @P4 MOV R17, R7 ;  /* 0x0000000700114202 */ /* 0x000fe20000000f00 */
[----:B------:R-:W-:Y:S01]  /*0710*/  @P5 IMAD.MOV.U32 R22, RZ, RZ, R7 ;  /* 0x000000ffff165224 */ /* 0x000fe200078e0007 */
[----:B------:R-:W-:Y:S06]  /*0720*/  @!P6 BRA `(.L_x_26) ;  /* 0x00000000002ce947 */ /* 0x000fec0003800000 */
[----:B------:R-:W-:Y:S01]  /*0730*/  @P2 IMAD.MOV.U32 R18, RZ, RZ, R8 ;  /* 0x000000ffff122224 */ /* 0x000fe200078e0008 */
[----:B------:R-:W-:Y:S01]  /*0740*/  LOP3.LUT R16, R16, 0x1f, RZ, 0xc0, !PT ;  /* 0x0000001f10107812 */ /* 0x000fe200078ec0ff */
[----:B------:R-:W-:Y:S02]  /*0750*/  @P1 IMAD.MOV.U32 R18, RZ, RZ, R9 ;  /* 0x000000ffff121224 */ /* 0x000fe400078e0009 */
[----:B------:R-:W-:Y:S01]  /*0760*/  @P0 IMAD.MOV.U32 R18, RZ, RZ, R10 ;  /* 0x000000ffff120224 */ /* 0x000fe200078e000a */
[----:B------:R-:W-:Y:S01]  /*0770*/  ISETP.EQ.AND P0, PT, R19, 0x8, PT ;  /* 0x000000081300780c */ /* 0x000fe20003f02270 */
[----:B------:R-:W-:Y:S01]  /*0780*/  @P3 IMAD.MOV.U32 R18, RZ, RZ, R11 ;  /* 0x000000ffff123224 */ /* 0x000fe200078e000b */
[----:B------:R-:W-:Y:S01]  /*0790*/  @P5 MOV R18, R20 ;  /* 0x0000001400125202 */ /* 0x000fe20000000f00 */
[----:B------:R-:W-:Y:S01]  /*07a0*/  @P4 IMAD.MOV.U32 R18, RZ, RZ, R21 ;  /* 0x000000ffff124224 */ /* 0x000fe200078e0015 */
[----:B------:R-:W-:-:S09]  /*07b0*/  SHF.L.W.U32.HI R22, R17, R16, R22 ;  /* 0x0000001011167219 */ /* 0x000fd20000010e16 */
[----:B------:R-:W-:-:S05]  /*07c0*/  @P0 IMAD.MOV.U32 R18, RZ, RZ, R7 ;  /* 0x000000ffff120224 */ /* 0x000fca00078e0007 */
[----:B------:R-:W-:-:S07]  /*07d0*/  SHF.L.W.U32.HI R17, R18, R16, R17 ;  /* 0x0000001012117219 */ /* 0x000fce0000010e11 */
.L_x_26:
[----:B------:R-:W-:Y:S05]  /*07e0*/  BSYNC.RECONVERGENT B2 ;  /* 0x0000000000027941 */ /* 0x000fea0003800200 */
.L_x_25:
[C-C-:B------:R-:W-:Y:S01]  /*07f0*/  SHF.L.W.U32.HI R7, R17.reuse, 0x2, R22.reuse ;  /* 0x0000000211077819 */ /* 0x140fe20000010e16 */
[----:B------:R-:W-:Y:S01]  /*0800*/  IMAD.SHL.U32 R17, R17, 0x4, RZ ;  /* 0x0000000411117824 */ /* 0x000fe200078e00ff */
[----:B------:R-:W-:Y:S01]  /*0810*/  UMOV UR4, 0x54442d19 ;  /* 0x54442d1900047882 */ /* 0x000fe20000000000 */
[----:B------:R-:W-:Y:S01]  /*0820*/  UMOV UR5, 0x3bf921fb ;  /* 0x3bf921fb00057882 */ /* 0x000fe20000000000 */
[----:B------:R-:W-:Y:S02]  /*0830*/  SHF.R.S32.HI R18, RZ, 0x1f, R7 ;  /* 0x0000001fff127819 */ /* 0x000fe40000011407 */
[----:B------:R-:W-:Y:S02]  /*0840*/  SHF.R.U32.HI R22, RZ, 0x1e, R22 ;  /* 0x0000001eff167819 */ /* 0x000fe40000011616 */
[C---:B------:R-:W-:Y:S02]  /*0850*/  LOP3.LUT R16, R18.reuse, R17, RZ, 0x3c, !PT ;  /* 0x0000001112107212 */ /* 0x040fe400078e3cff */
[----:B------:R-:W-:-:S02]  /*0860*/  LOP3.LUT R17, R18, R7, RZ, 0x3c, !PT ;  /* 0x0000000712117212 */ /* 0x000fc400078e3cff */
[----:B------:R-:W-:Y:S02]  /*0870*/  ISETP.GE.AND P0, PT, R6, RZ, PT ;  /* 0x000000ff0600720c */ /* 0x000fe40003f06270 */
[C---:B------:R-:W-:Y:S02]  /*0880*/  LEA.HI R23, R7.reuse, R22, RZ, 0x1 ;  /* 0x0000001607177211 */ /* 0x040fe400078f08ff */
[----:B------:R-:W0:Y:S01]  /*0890*/  I2F.F64.S64 R16, R16 ;  /* 0x0000001000107312 */ /* 0x000e220000301c00 */
[----:B------:R-:W-:Y:S02]  /*08a0*/  LOP3.LUT R24, R7, R6, RZ, 0x3c, !PT ;  /* 0x0000000607187212 */ /* 0x000fe400078e3cff */
[----:B------:R-:W-:Y:S02]  /*08b0*/  IMAD.MOV R7, RZ, RZ, -R23 ;  /* 0x000000ffff077224 */ /* 0x000fe400078e0a17 */
[----:B------:R-:W-:-:S04]  /*08c0*/  ISETP.GE.AND P1, PT, R24, RZ, PT ;  /* 0x000000ff1800720c */ /* 0x000fc80003f26270 */
[----:B------:R-:W-:Y:S01]  /*08d0*/  @!P0 MOV R23, R7 ;  /* 0x0000000700178202 */ /* 0x000fe20000000f00 */
[----:B0-----:R-:W-:-:S10]  /*08e0*/  DMUL R18, R16, UR4 ;  /* 0x0000000410127c28 */ /* 0x001fd40008000000 */
[----:B------:R-:W0:Y:S02]  /*08f0*/  F2F.F32.F64 R18, R18 ;  /* 0x0000001200127310 */ /* 0x000e240000301000 */
[----:B0-----:R-:W-:-:S07]  /*0900*/  FSEL R7, -R18, R18, !P1 ;  /* 0x0000001212077208 */ /* 0x001fce0004800100 */
.L_x_23:
[----:B------:R-:W-:Y:S05]  /*0910*/  BSYNC.RECONVERGENT B1 ;  /* 0x0000000000017941 */ /* 0x000fea0003800200 */
.L_x_22:
[----:B------:R-:W-:Y:S02]  /*0920*/  IMAD.MOV.U32 R22, RZ, RZ, 0x37cbac00 ;  /* 0x37cbac00ff167424 */ /* 0x000fe400078e00ff */
[----:B------:R-:W-:Y:S01]  /*0930*/  FMUL R16, R7, R7 ;  /* 0x0000000707107220 */ /* 0x000fe20000400000 */
[C---:B------:R-:W-:Y:S01]  /*0940*/  LOP3.LUT R19, R23.reuse, 0x1, RZ, 0xc0, !PT ;  /* 0x0000000117137812 */ /* 0x040fe200078ec0ff */
[----:B------:R-:W-:Y:S01]  /*0950*/  VIADD R18, R23, 0x1 ;  /* 0x0000000117127836 */ /* 0x000fe20000000000 */
[----:B------:R-:W-:Y:S01]  /*0960*/  BSSY.RECONVERGENT B1, `(.L_x_27) ;  /* 0x000006c000017945 */ /* 0x000fe20003800200 */
[----:B------:R-:W-:Y:S01]  /*0970*/  FFMA R17, R16, R22, -0.0013887860113754868507 ;  /* 0xbab607ed10117423 */ /* 0x000fe20000000016 */
[----:B------:R-:W-:Y:S01]  /*0980*/  IMAD.MOV.U32 R23, RZ, RZ, 0x3c0885e4 ;  /* 0x3c0885e4ff177424 */ /* 0x000fe200078e00ff */
[----:B------:R-:W-:Y:S01]  /*0990*/  ISETP.NE.U32.AND P0, PT, R19, 0x1, PT ;  /* 0x000000011300780c */ /* 0x000fe20003f05070 */
[----:B------:R-:W-:Y:S01]  /*09a0*/  IMAD.MOV.U32 R24, RZ, RZ, 0x3e2aaaa8 ;  /* 0x3e2aaaa8ff187424 */ /* 0x000fe200078e00ff */
[----:B------:R-:W-:-:S02]  /*09b0*/  LOP3.LUT P1, RZ, R18, 0x2, RZ, 0xc0, !PT ;  /* 0x0000000212ff7812 */ /* 0x000fc4000782c0ff */
[----:B------:R-:W-:Y:S02]  /*09c0*/  FSEL R17, R17, -0.00019574658654164522886, P0 ;  /* 0xb94d415311117808 */ /* 0x000fe40000000000 */
[----:B------:R-:W-:Y:S02]  /*09d0*/  FSEL R19, R23, 0.041666727513074874878, !P0 ;  /* 0x3d2aaabb17137808 */ /* 0x000fe40004000000 */
[----:B------:R-:W-:Y:S02]  /*09e0*/  FSEL R18, -R24, -0.4999999701976776123, !P0 ;  /* 0xbeffffff18127808 */ /* 0x000fe40004000100 */
[----:B------:R-:W-:Y:S01]  /*09f0*/  FSEL R7, R7, 1, !P0 ;  /* 0x3f80000007077808 */ /* 0x000fe20004000000 */
[----:B------:R-:W-:Y:S01]  /*0a00*/  FFMA R17, R16, R17, R19 ;  /* 0x0000001110117223 */ /* 0x000fe20000000013 */
[----:B------:R-:W-:-:S03]  /*0a10*/  FSETP.GE.AND P0, PT, |R6|, 105615, PT ;  /* 0x47ce47800600780b */ /* 0x000fc60003f06200 */
[C---:B------:R-:W-:Y:S01]  /*0a20*/  FFMA R17, R16.reuse, R17, R18 ;  /* 0x0000001110117223 */ /* 0x040fe20000000012 */
[----:B------:R-:W-:-:S04]  /*0a30*/  FFMA R16, R16, R7, RZ ;  /* 0x0000000710107223 */ /* 0x000fc800000000ff */
[----:B------:R-:W-:-:S04]  /*0a40*/  FFMA R7, R16, R17, R7 ;  /* 0x0000001110077223 */ /* 0x000fc80000000007 */
[----:B------:R-:W-:Y:S01]  /*0a50*/  @P1 FADD R7, RZ, -R7 ;  /* 0x80000007ff071221 */ /* 0x000fe20000000000 */
[----:B------:R-:W-:Y:S06]  /*0a60*/  @!P0 BRA `(.L_x_28) ;  /* 0x00000004006c8947 */ /* 0x000fec0003800000 */
[----:B------:R-:W-:-:S13]  /*0a70*/  FSETP.NEU.AND P0, PT, |R6|, +INF , PT ;  /* 0x7f8000000600780b */ /* 0x000fda0003f0d200 */
[----:B------:R-:W-:Y:S01]  /*0a80*/  @!P0 FMUL R25, RZ, R6 ;  /* 0x00000006ff198220 */ /* 0x000fe20000400000 */
[----:B------:R-:W-:Y:S01]  /*0a90*/  @!P0 MOV R26, RZ ;  /* 0x000000ff001a8202 */ /* 0x000fe20000000f00 */
[----:B------:R-:W-:Y:S06]  /*0aa0*/  @!P0 BRA `(.L_x_28) ;  /* 0x00000004005c8947 */ /* 0x000fec0003800000 */
[----:B------:R-:W-:Y:S01]  /*0ab0*/  IMAD.SHL.U32 R26, R6, 0x100, RZ ;  /* 0x00000100061a7824 */ /* 0x000fe200078e00ff */
[----:B------:R-:W-:Y:S01]  /*0ac0*/  UMOV UR4, URZ ;  /* 0x000000ff00047c82 */ /* 0x000fe20008000000 */
[----:B------:R-:W-:Y:S02]  /*0ad0*/  IMAD.MOV.U32 R25, RZ, RZ, RZ ;  /* 0x000000ffff197224 */ /* 0x000fe400078e00ff */
[----:B------:R-:W-:Y:S01]  /*0ae0*/  IMAD.MOV.U32 R27, RZ, RZ, RZ ;  /* 0x000000ffff1b7224 */ /* 0x000fe200078e00ff */
[----:B------:R-:W-:-:S07]  /*0af0*/  LOP3.LUT R26, R26, 0x80000000, RZ, 0xfc, !PT ;  /* 0x800000001a1a7812 */ /* 0x000fce00078efcff */
.L_x_29:
[----:B------:R-:W0:Y:S02]  /*0b00*/  LDC.64 R16, c[0x4][RZ] ;  /* 0x01000000ff107b82 */ /* 0x000e240000000a00 */
[----:B0-----:R-:W-:-:S05]  /*0b10*/  IMAD.WIDE.U32 R18, R27, 0x4, R16 ;  /* 0x000000041b127825 */ /* 0x001fca00078e0010 */
[----:B------:R-:W2:Y:S01]  /*0b20*/  LDG.E.CONSTANT R17, desc[UR8][R18.64] ;  /* 0x0000000812117981 */ /* 0x000ea2000c1e9900 */
[C---:B------:R-:W-:Y:S01]  /*0b30*/  IMAD.SHL.U32 R16, R27.reuse, 0x4, RZ ;  /* 0x000000041b107824 */ /* 0x040fe200078e00ff */
[----:B------:R-:W-:-:S04]  /*0b40*/  IADD3 R27, PT, PT, R27, 0x1, RZ ;  /* 0x000000011b1b7810 */ /* 0x000fc80007ffe0ff */
[C---:B------:R-:W-:Y:S02]  /*0b50*/  ISETP.EQ.AND P0, PT, R16.reuse, RZ, PT ;  /* 0x000000ff1000720c */ /* 0x040fe40003f02270 */
[C---:B------:R-:W-:Y:S02]  /*0b60*/  ISETP.EQ.AND P5, PT, R16.reuse, 0x4, PT ;  /* 0x000000041000780c */ /* 0x040fe40003fa2270 */
[C---:B------:R-:W-:Y:S02]  /*0b70*/  ISETP.EQ.AND P4, PT, R16.reuse, 0x8, PT ;  /* 0x000000081000780c */ /* 0x040fe40003f82270 */
[C---:B------:R-:W-:Y:S02]  /*0b80*/  ISETP.EQ.AND P3, PT, R16.reuse, 0xc, PT ;  /* 0x0000000c1000780c */ /* 0x040fe40003f62270 */
[C---:B------:R-:W-:Y:S02]  /*0b90*/  ISETP.EQ.AND P2, PT, R16.reuse, 0x10, PT ;  /* 0x000000101000780c */ /* 0x040fe40003f42270 */
[----:B------:R-:W-:Y:S01]  /*0ba0*/  ISETP.EQ.AND P1, PT, R16, 0x14, PT ;  /* 0x000000141000780c */ /* 0x000fe20003f22270 */
[----:B--2---:R-:W-:-:S03]  /*0bb0*/  IMAD.WIDE.U32 R16, R17, R26, RZ ;  /* 0x0000001a11107225 */ /* 0x004fc600078e00ff */
[----:B------:R-:W-:-:S04]  /*0bc0*/  IADD3 R16, P6, PT, R16, R25, RZ ;  /* 0x0000001910107210 */ /* 0x000fc80007fde0ff */
[----:B------:R-:W-:Y:S01]  /*0bd0*/  IADD3.X R25, PT, PT, R17, UR4, RZ, P6, !PT ;  /* 0x0000000411197c10 */ /* 0x000fe2000b7fe4ff */
[--C-:B------:R-:W-:Y:S01]  /*0be0*/  @P0 IMAD.MOV.U32 R8, RZ, RZ, R16.reuse ;  /* 0x000000ffff080224 */ /* 0x100fe200078e0010 */
[----:B------:R-:W-:Y:S01]  /*0bf0*/  ISETP.NE.AND P6, PT, R27, 0x6, PT ;  /* 0x000000061b00780c */ /* 0x000fe20003fc5270 */
[--C-:B------:R-:W-:Y:S01]  /*0c00*/  @P5 IMAD.MOV.U32 R9, RZ, RZ, R16.reuse ;  /* 0x000000ffff095224 */ /* 0x100fe200078e0010 */
[----:B------:R-:W-:Y:S01]  /*0c10*/  @P2 MOV R20, R16 ;  /* 0x0000001000142202 */ /* 0x000fe20000000f00 */
[--C-:B------:R-:W-:Y:S02]  /*0c20*/  @P4 IMAD.MOV.U32 R10, RZ, RZ, R16.reuse ;  /* 0x000000ffff0a4224 */ /* 0x100fe400078e0010 */
[--C-:B------:R-:W-:Y:S02]  /*0c30*/  @P3 IMAD.MOV.U32 R11, RZ, RZ, R16.reuse ;  /* 0x000000ffff0b3224 */ /* 0x100fe400078e0010 */
[----:B------:R-:W-:-:S06]  /*0c40*/  @P1 IMAD.MOV.U32 R21, RZ, RZ, R16 ;  /* 0x000000ffff151224 */ /* 0x000fcc00078e0010 */
[----:B------:R-:W-:Y:S05]  /*0c50*/  @P6 BRA `(.L_x_29) ;  /* 0xfffffffc00a86947 */ /* 0x000fea000383ffff */
[----:B------:R-:W-:Y:S01]  /*0c60*/  SHF.R.U32.HI R16, RZ, 0x17, R6 ;  /* 0x00000017ff107819 */ /* 0x000fe20000011606 */
[----:B------:R-:W-:Y:S03]  /*0c70*/  BSSY.RECONVERGENT B2, `(.L_x_30) ;  /* 0x0000028000027945 */ /* 0x000fe60003800200 */
[C---:B------:R-:W-:Y:S02]  /*0c80*/  LOP3.LUT R17, R16.reuse, 0xe0, RZ, 0xc0, !PT ;  /* 0x000000e010117812 */ /* 0x040fe400078ec0ff */
[----:B------:R-:W-:-:S03]  /*0c90*/  LOP3.LUT P6, RZ, R16, 0x1f, RZ, 0xc0, !PT ;  /* 0x0000001f10ff7812 */ /* 0x000fc600078cc0ff */
[----:B------:R-:W-:-:S05]  /*0ca0*/  VIADD R17, R17, 0xffffff80 ;  /* 0xffffff8011117836 */ /* 0x000fca0000000000 */
[----:B------:R-:W-:-:S05]  /*0cb0*/  SHF.R.U32.HI R17, RZ, 0x5, R17 ;  /* 0x00000005ff117819 */ /* 0x000fca0000011611 */
[----:B------:R-:W-:-:S05]  /*0cc0*/  IMAD.U32 R19, R17, -0x4, RZ ;  /* 0xfffffffc11137824 */ /* 0x000fca00078e00ff */
[C---:B------:R-:W-:Y:S02]  /*0cd0*/  ISETP.EQ.AND P3, PT, R19.reuse, -0x18, PT ;  /* 0xffffffe81300780c */ /* 0x040fe40003f62270 */
[C---:B------:R-:W-:Y:S02]  /*0ce0*/  ISETP.EQ.AND P4, PT, R19.reuse, -0x14, PT ;  /* 0xffffffec1300780c */ /* 0x040fe40003f82270 */
[C---:B------:R-:W-:Y:S02]  /*0cf0*/  ISETP.EQ.AND P2, PT, R19.reuse, -0x10, PT ;  /* 0xfffffff01300780c */ /* 0x040fe40003f42270 */
[C---:B------:R-:W-:Y:S02]  /*0d00*/  ISETP.EQ.AND P1, PT, R19.reuse, -0xc, PT ;  /* 0xfffffff41300780c */ /* 0x040fe40003f22270 */
[C---:B------:R-:W-:Y:S02]  /*0d10*/  ISETP.EQ.AND P0, PT, R19.reuse, -0x8, PT ;  /* 0xfffffff81300780c */ /* 0x040fe40003f02270 */
[----:B------:R-:W-:-:S03]  /*0d20*/  ISETP.EQ.AND P5, PT, R19, 0x4, PT ;  /* 0x000000041300780c */ /* 0x000fc60003fa2270 */
[----:B------:R-:W-:Y:S01]  /*0d30*/  @P3 IMAD.MOV.U32 R26, RZ, RZ, R8 ;  /* 0x000000ffff1a3224 */ /* 0x000fe200078e0008 */
[C---:B------:R-:W-:Y:S01]  /*0d40*/  ISETP.EQ.AND P3, PT, R19.reuse, -0x4, PT ;  /* 0xfffffffc1300780c */ /* 0x040fe20003f62270 */
[--C-:B------:R-:W-:Y:S01]  /*0d50*/  @P4 IMAD.MOV.U32 R26, RZ, RZ, R9.reuse ;  /* 0x000000ffff1a4224 */ /* 0x100fe200078e0009 */
[----:B------:R-:W-:Y:S01]  /*0d60*/  @P4 MOV R17, R8 ;  /* 0x0000000800114202 */ /* 0x000fe20000000f00 */
[----:B------:R-:W-:Y:S01]  /*0d70*/  @P2 IMAD.MOV.U32 R17, RZ, RZ, R9 ;  /* 0x000000ffff112224 */ /* 0x000fe200078e0009 */
[----:B------:R-:W-:Y:S01]  /*0d80*/  ISETP.EQ.AND P4, PT, R19, RZ, PT ;  /* 0x000000ff1300720c */ /* 0x000fe20003f82270 */
[--C-:B------:R-:W-:Y:S01]  /*0d90*/  @P2 IMAD.MOV.U32 R26, RZ, RZ, R10.reuse ;  /* 0x000000ffff1a2224 */ /* 0x100fe200078e000a */
[----:B------:R-:W-:Y:S01]  /*0da0*/  @P1 MOV R26, R11 ;  /* 0x0000000b001a1202 */ /* 0x000fe20000000f00 */
[----:B------:R-:W-:Y:S02]  /*0db0*/  @P1 IMAD.MOV.U32 R17, RZ, RZ, R10 ;  /* 0x000000ffff111224 */ /* 0x000fe400078e000a */
[----:B------:R-:W-:-:S02]  /*0dc0*/  @P0 IMAD.MOV.U32 R17, RZ, RZ, R11 ;  /* 0x000000ffff110224 */ /* 0x000fc400078e000b */
[--C-:B------:R-:W-:Y:S02]  /*0dd0*/  @P0 IMAD.MOV.U32 R26, RZ, RZ, R20.reuse ;  /* 0x000000ffff1a0224 */ /* 0x100fe400078e0014 */
[----:B------:R-:W-:Y:S02]  /*0de0*/  @P3 IMAD.MOV.U32 R17, RZ, RZ, R20 ;  /* 0x000000ffff113224 */ /* 0x000fe400078e0014 */
[----:B------:R-:W-:Y:S02]  /*0df0*/  @P3 IMAD.MOV.U32 R26, RZ, RZ, R21 ;  /* 0x000000ffff1a3224 */ /* 0x000fe400078e0015 */
[----:B------:R-:W-:Y:S01]  /*0e00*/  @P4 MOV R17, R21 ;  /* 0x0000001500114202 */ /* 0x000fe20000000f00 */
[--C-:B------:R-:W-:Y:S02]  /*0e10*/  @P4 IMAD.MOV.U32 R26, RZ, RZ, R25.reuse ;  /* 0x000000ffff1a4224 */ /* 0x100fe400078e0019 */
[----:B------:R-:W-:Y:S01]  /*0e20*/  @P5 IMAD.MOV.U32 R17, RZ, RZ, R25 ;  /* 0x000000ffff115224 */ /* 0x000fe200078e0019 */
[----:B------:R-:W-:Y:S06]  /*0e30*/  @!P6 BRA `(.L_x_31) ;  /* 0x00000000002ce947 */ /* 0x000fec0003800000 */
[----:B------:R-:W-:Y:S01]  /*0e40*/  @P2 IMAD.MOV.U32 R18, RZ, RZ, R8 ;  /* 0x000000ffff122224 */ /* 0x000fe200078e0008 */
[----:B------:R-:W-:Y:S01]  /*0e50*/  LOP3.LUT R16, R16, 0x1f, RZ, 0xc0, !PT ;  /* 0x0000001f10107812 */ /* 0x000fe200078ec0ff */
[----:B------:R-:W-:Y:S01]  /*0e60*/  @P1 IMAD.MOV.U32 R18, RZ, RZ, R9 ;  /* 0x000000ffff121224 */ /* 0x000fe200078e0009 */
[----:B------:R-:W-:Y:S01]  /*0e70*/  @P0 MOV R18, R10 ;  /* 0x0000000a00120202 */ /* 0x000fe20000000f00 */
[----:B------:R-:W-:Y:S01]  /*0e80*/  @P3 IMAD.MOV.U32 R18, RZ, RZ, R11 ;  /* 0x000000ffff123224 */ /* 0x000fe200078e000b */
[----:B------:R-:W-:Y:S01]  /*0e90*/  ISETP.EQ.AND P0, PT, R19, 0x8, PT ;  /* 0x000000081300780c */ /* 0x000fe20003f02270 */
[----:B------:R-:W-:Y:S01]  /*0ea0*/  @P4 IMAD.MOV.U32 R18, RZ, RZ, R20 ;  /* 0x000000ffff124224 */ /* 0x000fe200078e0014 */
[----:B------:R-:W-:Y:S01]  /*0eb0*/  SHF.L.W.U32.HI R26, R17, R16, R26 ;  /* 0x00000010111a7219 */ /* 0x000fe20000010e1a */
[----:B------:R-:W-:-:S10]  /*0ec0*/  @P5 IMAD.MOV.U32 R18, RZ, RZ, R21 ;  /* 0x000000ffff125224 */ /* 0x000fd400078e0015 */
[----:B------:R-:W-:-:S05]  /*0ed0*/  @P0 IMAD.MOV.U32 R18, RZ, RZ, R25 ;  /* 0x000000ffff120224 */ /* 0x000fca00078e0019 */
[----:B------:R-:W-:-:S07]  /*0ee0*/  SHF.L.W.U32.HI R17, R18, R16, R17 ;  /* 0x0000001012117219 */ /* 0x000fce0000010e11 */
.L_x_31:
[----:B------:R-:W-:Y:S05]  /*0ef0*/  BSYNC.RECONVERGENT B2 ;  /* 0x0000000000027941 */ /* 0x000fea0003800200 */
.L_x_30:
[C---:B------:R-:W-:Y:S01]  /*0f00*/  SHF.L.W.U32.HI R25, R17.reuse, 0x2, R26 ;  /* 0x0000000211197819 */ /* 0x040fe20000010e1a */
[----:B------:R-:W-:Y:S01]  /*0f10*/  UMOV UR4, 0x54442d19 ;  /* 0x54442d1900047882 */ /* 0x000fe20000000000 */
[----:B------:R-:W-:Y:S01]  /*0f20*/  SHF.L.U32 R17, R17, 0x2, RZ ;  /* 0x0000000211117819 */ /* 0x000fe200000006ff */
[----:B------:R-:W-:Y:S01]  /*0f30*/  UMOV UR5, 0x3bf921fb ;  /* 0x3bf921fb00057882 */ /* 0x000fe20000000000 */
[----:B------:R-:W-:Y:S02]  /*0f40*/  SHF.R.S32.HI R18, RZ, 0x1f, R25 ;  /* 0x0000001fff127819 */ /* 0x000fe40000011419 */
[----:B------:R-:W-:Y:S02]  /*0f50*/  ISETP.GE.AND P1, PT, R6, RZ, PT ;  /* 0x000000ff0600720c */ /* 0x000fe40003f26270 */
[C---:B------:R-:W-:Y:S02]  /*0f60*/  LOP3.LUT R16, R18.reuse, R17, RZ, 0x3c, !PT ;  /* 0x0000001112107212 */ /* 0x040fe400078e3cff */
[----:B------:R-:W-:-:S02]  /*0f70*/  LOP3.LUT R17, R18, R25, RZ, 0x3c, !PT ;  /* 0x0000001912117212 */ /* 0x000fc400078e3cff */
[----:B------:R-:W-:Y:S02]  /*0f80*/  SHF.R.U32.HI R26, RZ, 0x1e, R26 ;  /* 0x0000001eff1a7819 */ /* 0x000fe4000001161a */
[C---:B------:R-:W-:Y:S02]  /*0f90*/  LOP3.LUT R6, R25.reuse, R6, RZ, 0x3c, !PT ;  /* 0x0000000619067212 */ /* 0x040fe400078e3cff */
[----:B------:R-:W0:Y:S01]  /*0fa0*/  I2F.F64.S64 R16, R16 ;  /* 0x0000001000107312 */ /* 0x000e220000301c00 */
[----:B------:R-:W-:Y:S02]  /*0fb0*/  LEA.HI R26, R25, R26, RZ, 0x1 ;  /* 0x0000001a191a7211 */ /* 0x000fe400078f08ff */
[----:B------:R-:W-:-:S03]  /*0fc0*/  ISETP.GE.AND P0, PT, R6, RZ, PT ;  /* 0x000000ff0600720c */ /* 0x000fc60003f06270 */
[----:B------:R-:W-:-:S04]  /*0fd0*/  IMAD.MOV R6, RZ, RZ, -R26 ;  /* 0x000000ffff067224 */ /* 0x000fc800078e0a1a */
[----:B------:R-:W-:Y:S01]  /*0fe0*/  @!P1 IMAD.MOV.U32 R26, RZ, RZ, R6 ;  /* 0x000000ffff1a9224 */ /* 0x000fe200078e0006 */
[----:B0-----:R-:W-:-:S10]  /*0ff0*/  DMUL R18, R16, UR4 ;  /* 0x0000000410127c28 */ /* 0x001fd40008000000 */
[----:B------:R-:W0:Y:S02]  /*1000*/  F2F.F32.F64 R18, R18 ;  /* 0x0000001200127310 */ /* 0x000e240000301000 */
[----:B0-----:R-:W-:-:S07]  /*1010*/  FSEL R25, -R18, R18, !P0 ;  /* 0x0000001212197208 */ /* 0x001fce0004000100 */
.L_x_28:
[----:B------:R-:W-:Y:S05]  /*1020*/  BSYNC.RECONVERGENT B1 ;  /* 0x0000000000017941 */ /* 0x000fea0003800200 */
.L_x_27:
[----:B------:R-:W-:Y:S01]  /*1030*/  FMUL R6, R25, R25 ;  /* 0x0000001919067220 */ /* 0x000fe20000400000 */
[C---:B------:R-:W-:Y:S02]  /*1040*/  LOP3.LUT R16, R26.reuse, 0x1, RZ, 0xc0, !PT ;  /* 0x000000011a107812 */ /* 0x040fe400078ec0ff */
[----:B------:R-:W-:Y:S01]  /*1050*/  LOP3.LUT P1, RZ, R26, 0x2, RZ, 0xc0, !PT ;  /* 0x000000021aff7812 */ /* 0x000fe2000782c0ff */
[----:B------:R-:W-:Y:S01]  /*1060*/  FFMA R22, R6, R22, -0.0013887860113754868507 ;  /* 0xbab607ed06167423 */ /* 0x000fe20000000016 */
[----:B------:R-:W-:-:S04]  /*1070*/  ISETP.NE.U32.AND P0, PT, R16, 0x1, PT ;  /* 0x000000011000780c */ /* 0x000fc80003f05070 */
[----:B------:R-:W-:Y:S02]  /*1080*/  FSEL R23, R23, 0.041666727513074874878, P0 ;  /* 0x3d2aaabb17177808 */ /* 0x000fe40000000000 */
[----:B------:R-:W-:Y:S02]  /*1090*/  FSEL R17, R22, -0.00019574658654164522886, !P0 ;  /* 0xb94d415316117808 */ /* 0x000fe40004000000 */
[----:B------:R-:W-:Y:S02]  /*10a0*/  FSEL R25, R25, 1, P0 ;  /* 0x3f80000019197808 */ /* 0x000fe40000000000 */
[----:B------:R-:W-:Y:S01]  /*10b0*/  FSEL R24, -R24, -0.4999999701976776123, P0 ;  /* 0xbeffffff18187808 */ /* 0x000fe20000000100 */
[C---:B------:R-:W-:Y:S02]  /*10c0*/  FFMA R17, R6.reuse, R17, R23 ;  /* 0x0000001106117223 */ /* 0x040fe40000000017 */
[C---:B------:R-:W-:Y:S02]  /*10d0*/  FFMA R16, R6.reuse, R25, RZ ;  /* 0x0000001906107223 */ /* 0x040fe400000000ff */
[----:B------:R-:W-:Y:S01]  /*10e0*/  FFMA R17, R6, R17, R24 ;  /* 0x0000001106117223 */ /* 0x000fe20000000018 */
[----:B-----5:R-:W-:-:S03]  /*10f0*/  FFMA R6, R0, R7, RZ ;  /* 0x0000000700067223 */ /* 0x020fc600000000ff */
[----:B------:R-:W-:-:S04]  /*1100*/  FFMA R25, R16, R17, R25 ;  /* 0x0000001110197223 */ /* 0x000fc80000000019 */
[----:B------:R-:W-:-:S04]  /*1110*/  @P1 FADD R25, RZ, -R25 ;  /* 0x80000019ff191221 */ /* 0x000fc80000000000 */
[----:B------:R-:W-:-:S07]  /*1120*/  FFMA R7, R0, R25, RZ ;  /* 0x0000001900077223 */ /* 0x000fce00000000ff */
.L_x_21:
[----:B------:R-:W-:Y:S05]  /*1130*/  BSYNC.RECONVERGENT B0 ;  /* 0x0000000000007941 */ /* 0x000fea0003800200 */
.L_x_20:
[----:B------:R-:W-:Y:S01]  /*1140*/  ISETP.GE.U32.AND P0, PT, R3, 0x200, PT ;  /* 0x000002000300780c */ /* 0x000fe20003f06070 */
[----:B------:R0:W-:Y:S01]  /*1150*/  STS.64 [R5], R6 ;  /* 0x0000000605007388 */ /* 0x0001e20000000a00 */
[----:B------:R-:W-:Y:S11]  /*1160*/  BAR.SYNC.DEFER_BLOCKING 0x0 ;  /* 0x0000000000007b1d */ /* 0x000ff60000010000 */
[----:B0-----:R-:W-:Y:S05]  /*1170*/  @!P0 BRA `(.L_x_32) ;  /* 0x00000000001c8947 */ /* 0x001fea0003800000 */
[----:B------:R-:W-:-:S13]  /*1180*/  ISETP.GT.U32.AND P0, PT, R2, 0xff, PT ;  /* 0x000000ff0200780c */ /* 0x000fda0003f04070 */
[----:B------:R-:W0:Y:S02]  /*1190*/  @!P0 LDS.64 R16, [R5+0x800] ;  /* 0x0008000005108984 */ /* 0x000e240000000a00 */
[----:B0-----:R-:W-:Y:S01]  /*11a0*/  @!P0 FADD R6, R6, R16 ;  /* 0x0000001006068221 */ /* 0x001fe20000000000 */
[----:B------:R-:W-:-:S05]  /*11b0*/  @!P0 FADD R7, R7, R17 ;  /* 0x0000001107078221 */ /* 0x000fca0000000000 */
[----:B------:R0:W-:Y:S01]  /*11c0*/  @!P0 STS.64 [R5], R6 ;  /* 0x0000000605008388 */ /* 0x0001e20000000a00 */
[----:B------:R-:W-:Y:S06]  /*11d0*/  BAR.SYNC.DEFER_BLOCKING 0x0 ;  /* 0x0000000000007b1d */ /* 0x000fec0000010000 */
[----:B------:R-:W-:Y:S05]  /*11e0*/  BRA `(.L_x_33) ;  /* 0x0000000000087947 */ /* 0x000fea0003800000 */
.L_x_32:
[----:B------:R-:W-:-:S13]  /*11f0*/  ISETP.GE.U32.AND P0, PT, R3, 0x100, PT ;  /* 0x000001000300780c */ /* 0x000fda0003f06070 */
[----:B------:R-:W-:Y:S05]  /*1200*/  @!P0 BRA `(.L_x_34) ;  /* 0x00000000001c8947 */ /* 0x000fea0003800000 */
.L_x_33:
[----:B------:R-:W-:-:S13]  /*1210*/  ISETP.GT.U32.AND P0, PT, R2, 0x7f, PT ;  /* 0x0000007f0200780c */ /* 0x000fda0003f04070 */
[----:B------:R-:W0:Y:S02]  /*1220*/  @!P0 LDS.64 R16, [R5+0x400] ;  /* 0x0004000005108984 */ /* 0x000e240000000a00 */
[----:B0-----:R-:W-:Y:S01]  /*1230*/  @!P0 FADD R6, R6, R16 ;  /* 0x0000001006068221 */ /* 0x001fe20000000000 */
[----:B------:R-:W-:-:S05]  /*1240*/  @!P0 FADD R7, R7, R17 ;  /* 0x0000001107078221 */ /* 0x000fca0000000000 */
[----:B------:R0:W-:Y:S01]  /*1250*/  @!P0 STS.64 [R5], R6 ;  /* 0x0000000605008388 */ /* 0x0001e20000000a00 */
[----:B------:R-:W-:Y:S06]  /*1260*/  BAR.SYNC.DEFER_BLOCKING 0x0 ;  /* 0x0000000000007b1d */ /* 0x000fec0000010000 */
[----:B------:R-:W-:Y:S05]  /*1270*/  BRA `(.L_x_35) ;  /* 0x0000000000087947 */ /* 0x000fea0003800000 */
.L_x_34:
[----:B------:R-:W-:-:S13]  /*1280*/  ISETP.GE.U32.AND P0, PT, R3, 0x80, PT ;  /* 0x000000800300780c */ /* 0x000fda0003f06070 */
[----:B------:R-:W-:Y:S05]  /*1290*/  @!P0 BRA `(.L_x_36) ;  /* 0x0000000000188947 */ /* 0x000fea0003800000 */
.L_x_35:
[----:B------:R-:W-:-:S13]  /*12a0*/  ISETP.GT.U32.AND P0, PT, R2, 0x3f, PT ;  /* 0x0000003f0200780c */ /* 0x000fda0003f04070 */
[----:B------:R-:W0:Y:S02]  /*12b0*/  @!P0 LDS.64 R16, [R5+0x200] ;  /* 0x0002000005108984 */ /* 0x000e240000000a00 */
[----:B0-----:R-:W-:Y:S01]  /*12c0*/  @!P0 FADD R6, R6, R16 ;  /* 0x0000001006068221 */ /* 0x001fe20000000000 */
[----:B------:R-:W-:-:S05]  /*12d0*/  @!P0 FADD R7, R7, R17 ;  /* 0x0000001107078221 */ /* 0x000fca0000000000 */
[----:B------:R0:W-:Y:S01]  /*12e0*/  @!P0 STS.64 [R5], R6 ;  /* 0x0000000605008388 */ /* 0x0001e20000000a00 */
[----:B------:R-:W-:Y:S06]  /*12f0*/  BAR.SYNC.DEFER_BLOCKING 0x0 ;  /* 0x0000000000007b1d */ /* 0x000fec0000010000 */
.L_x_36:
[----:B------:R-:W-:Y:S01]  /*1300*/  ISETP.GT.U32.AND P0, PT, R2, 0x1f, PT ;  /* 0x0000001f0200780c */ /* 0x000fe20003f04070 */
[----:B------:R-:W-:-:S12]  /*1310*/  BSSY.RECONVERGENT B0, `(.L_x_37) ;  /* 0x000003b000007945 */ /* 0x000fd80003800200 */
[----:B------:R-:W-:Y:S05]  /*1320*/  @P0 BRA `(.L_x_38) ;  /* 0x0000000000e40947 */ /* 0x000fea0003800000 */
[----:B------:R-:W-:-:S13]  /*1330*/  ISETP.GE.U32.AND P0, PT, R3, 0x40, PT ;  /* 0x000000400300780c */ /* 0x000fda0003f06070 */
[----:B------:R-:W0:Y:S02]  /*1340*/  @P0 LDS.64 R16, [R5+0x100] ;  /* 0x0001000005100984 */ /* 0x000e240000000a00 */
[----:B0-----:R-:W-:Y:S01]  /*1350*/  @P0 FADD R6, R6, R16 ;  /* 0x0000001006060221 */ /* 0x001fe20000000000 */
[----:B------:R-:W-:-:S04]  /*1360*/  @P0 FADD R7, R7, R17 ;  /* 0x0000001107070221 */ /* 0x000fc80000000000 */
[----:B------:R0:W-:Y:S04]  /*1370*/  @P0 STS [R5], R6 ;  /* 0x0000000605000388 */ /* 0x0001e80000000800 */
[----:B------:R0:W-:Y:S01]  /*1380*/  @P0 STS [R5+0x4], R7 ;  /* 0x0000040705000388 */ /* 0x0001e20000000800 */
[----:B------:R-:W-:Y:S05]  /*1390*/  @P0 BRA `(.L_x_39) ;  /* 0x0000000000080947 */ /* 0x000fea0003800000 */
[----:B------:R-:W-:-:S13]  /*13a0*/  ISETP.GE.U32.AND P0, PT, R3, 0x20, PT ;  /* 0x000000200300780c */ /* 0x000fda0003f06070 */
[----:B------:R-:W-:Y:S05]  /*13b0*/  @!P0 BRA `(.L_x_40) ;  /* 0x0000000000188947 */ /* 0x000fea0003800000 */
.L_x_39:
[----:B------:R-:W0:Y:S02]  /*13c0*/  LDS.64 R16, [R5+0x80] ;  /* 0x0000800005107984 */ /* 0x000e240000000a00 */
[----:B0-----:R-:W-:Y:S01]  /*13d0*/  FADD R6, R16, R6 ;  /* 0x0000000610067221 */ /* 0x001fe20000000000 */
[----:B------:R-:W-:-:S04]  /*13e0*/  FADD R7, R17, R7 ;  /* 0x0000000711077221 */ /* 0x000fc80000000000 */
[----:B------:R0:W-:Y:S04]  /*13f0*/  STS [R5], R6 ;  /* 0x0000000605007388 */ /* 0x0001e80000000800 */
[----:B------:R0:W-:Y:S01]  /*1400*/  STS [R5+0x4], R7 ;  /* 0x0000040705007388 */ /* 0x0001e20000000800 */
[----:B------:R-:W-:Y:S05]  /*1410*/  BRA `(.L_x_41) ;  /* 0x0000000000087947 */ /* 0x000fea0003800000 */
.L_x_40:
[----:B------:R-:W-:-:S13]  /*1420*/  ISETP.GE.U32.AND P0, PT, R3, 0x10, PT ;  /* 0x000000100300780c */ /* 0x000fda0003f06070 */
[----:B------:R-:W-:Y:S05]  /*1430*/  @!P0 BRA `(.L_x_42) ;  /* 0x0000000000188947 */ /* 0x000fea0003800000 */
.L_x_41:
[----:B------:R-:W0:Y:S02]  /*1440*/  LDS.64 R16, [R5+0x40] ;  /* 0x0000400005107984 */ /* 0x000e240000000a00 */
[----:B0-----:R-:W-:Y:S01]  /*1450*/  FADD R6, R16, R6 ;  /* 0x0000000610067221 */ /* 0x001fe20000000000 */
[----:B------:R-:W-:-:S04]  /*1460*/  FADD R7, R17, R7 ;  /* 0x0000000711077221 */ /* 0x000fc80000000000 */
[----:B------:R0:W-:Y:S04]  /*1470*/  STS [R5], R6 ;  /* 0x0000000605007388 */ /* 0x0001e80000000800 */
[----:B------:R0:W-:Y:S01]  /*1480*/  STS [R5+0x4], R7 ;  /* 0x0000040705007388 */ /* 0x0001e20000000800 */
[----:B------:R-:W-:Y:S05]  /*1490*/  BRA `(.L_x_43) ;  /* 0x0000000000087947 */ /* 0x000fea0003800000 */
.L_x_42:
[----:B------:R-:W-:-:S13]  /*14a0*/  ISETP.GE.U32.AND P0, PT, R3, 0x8, PT ;  /* 0x000000080300780c */ /* 0x000fda0003f06070 */
[----:B------:R-:W-:Y:S05]  /*14b0*/  @!P0 BRA `(.L_x_44) ;  /* 0x0000000000188947 */ /* 0x000fea0003800000 */
.L_x_43:
[----:B------:R-:W0:Y:S02]  /*14c0*/  LDS.64 R16, [R5+0x20] ;  /* 0x0000200005107984 */ /* 0x000e240000000a00 */
[----:B0-----:R-:W-:Y:S01]  /*14d0*/  FADD R6, R16, R6 ;  /* 0x0000000610067221 */ /* 0x001fe20000000000 */
[----:B------:R-:W-:-:S04]  /*14e0*/  FADD R7, R17, R7 ;  /* 0x0000000711077221 */ /* 0x000fc80000000000 */
[----:B------:R0:W-:Y:S04]  /*14f0*/  STS [R5], R6 ;  /* 0x0000000605007388 */ /* 0x0001e80000000800 */
[----:B------:R0:W-:Y:S01]  /*1500*/  STS [R5+0x4], R7 ;  /* 0x0000040705007388 */ /* 0x0001e20000000800 */
[----:B------:R-:W-:Y:S05]  /*1510*/  BRA `(.L_x_45) ;  /* 0x0000000000087947 */ /* 0x000fea0003800000 */
.L_x_44:
[----:B------:R-:W-:-:S13]  /*1520*/  ISETP.GE.U32.AND P0, PT, R3, 0x4, PT ;  /* 0x000000040300780c */ /* 0x000fda0003f06070 */
[----:B------:R-:W-:Y:S05]  /*1530*/  @!P0 BRA `(.L_x_46) ;  /* 0x0000000000188947 */ /* 0x000fea0003800000 */
.L_x_45:
[----:B------:R-:W0:Y:S02]  /*1540*/  LDS.64 R16, [R5+0x10] ;  /* 0x0000100005107984 */ /* 0x000e240000000a00 */
[----:B0-----:R-:W-:Y:S01]  /*1550*/  FADD R6, R16, R6 ;  /* 0x0000000610067221 */ /* 0x001fe20000000000 */
[----:B------:R-:W-:-:S04]  /*1560*/  FADD R7, R17, R7 ;  /* 0x0000000711077221 */ /* 0x000fc80000000000 */
[----:B------:R0:W-:Y:S04]  /*1570*/  STS [R5], R6 ;  /* 0x0000000605007388 */ /* 0x0001e80000000800 */
[----:B------:R0:W-:Y:S01]  /*1580*/  STS [R5+0x4], R7 ;  /* 0x0000040705007388 */ /* 0x0001e20000000800 */
[----:B------:R-:W-:Y:S05]  /*1590*/  BRA `(.L_x_47) ;  /* 0x0000000000087947 */ /* 0x000fea0003800000 */
.L_x_46:
[----:B------:R-:W-:-:S13]  /*15a0*/  ISETP.GE.U32.AND P0, PT, R3, 0x2, PT ;  /* 0x000000020300780c */ /* 0x000fda0003f06070 */
[----:B------:R-:W-:Y:S05]  /*15b0*/  @!P0 BRA `(.L_x_48) ;  /* 0x0000000000148947 */ /* 0x000fea0003800000 */
.L_x_47:
[----:B------:R-:W1:Y:S02]  /*15c0*/  LDS.64 R16, [R5+0x8] ;  /* 0x0000080005107984 */ /* 0x000e640000000a00 */
[----:B-1----:R-:W-:Y:S01]  /*15d0*/  FADD R16, R16, R6 ;  /* 0x0000000610107221 */ /* 0x002fe20000000000 */
[----:B------:R-:W-:-:S04]  /*15e0*/  FADD R0, R17, R7 ;  /* 0x0000000711007221 */ /* 0x000fc80000000000 */
[----:B------:R1:W-:Y:S04]  /*15f0*/  STS [R5], R16 ;  /* 0x0000001005007388 */ /* 0x0003e80000000800 */
[----:B------:R1:W-:Y:S02]  /*1600*/  STS [R5+0x4], R0 ;  /* 0x0000040005007388 */ /* 0x0003e40000000800 */
.L_x_48:
[----:B------:R-:W-:-:S13]  /*1610*/  ISETP.NE.AND P0, PT, R2, RZ, PT ;  /* 0x000000ff0200720c */ /* 0x000fda0003f05270 */
[----:B------:R-:W-:Y:S05]  /*1620*/  @P0 BRA `(.L_x_38) ;  /* 0x0000000000240947 */ /* 0x000fea0003800000 */
[----:B------:R-:W2:Y:S01]  /*1630*/  S2UR UR5, SR_CgaCtaId ;  /* 0x00000000000579c3 */ /* 0x000ea20000008800 */
[----:B------:R-:W-:-:S07]  /*1640*/  UMOV UR4, 0x400 ;  /* 0x0000040000047882 */ /* 0x000fce0000000000 */
[----:B------:R-:W3:Y:S08]  /*1650*/  LDC R19, c[0x0][0x370] ;  /* 0x0000dc00ff137b82 */ /* 0x000ef00000000800 */
[----:B-1----:R-:W1:Y:S01]  /*1660*/  LDC.64 R16, c[0x0][0x388] ;  /* 0x0000e200ff107b82 */ /* 0x002e620000000a00 */
[----:B--2---:R-:W-:Y:S01]  /*1670*/  ULEA UR4, UR5, UR4, 0x18 ;  /* 0x0000000405047291 */ /* 0x004fe2000f8ec0ff */
[----:B---3--:R-:W-:-:S08]  /*1680*/  IMAD R19, R19, R4, UR6 ;  /* 0x0000000613137e24 */ /* 0x008fd0000f8e0204 */
[----:B0-----:R-:W0:Y:S01]  /*1690*/  LDS.64 R6, [UR4] ;  /* 0x00000004ff067984 */ /* 0x001e220008000a00 */
[----:B-1----:R-:W-:-:S05]  /*16a0*/  IMAD.WIDE.U32 R16, R19, 0x8, R16 ;  /* 0x0000000813107825 */ /* 0x002fca00078e0010 */
[----:B0-----:R2:W-:Y:S02]  /*16b0*/  STG.E.64 desc[UR8][R16.64], R6 ;  /* 0x0000000610007986 */ /* 0x0015e4000c101b08 */
.L_x_38:
[----:B------:R-:W-:Y:S05]  /*16c0*/  BSYNC.RECONVERGENT B0 ;  /* 0x0000000000007941 */ /* 0x000fea0003800200 */
.L_x_37:
[----:B------:R-:W3:Y:S01]  /*16d0*/  LDCU UR4, c[0x0][0x398] ;  /* 0x00007300ff0477ac */ /* 0x000ee20008000800 */
[----:B------:R-:W-:-:S05]  /*16e0*/  VIADD R4, R4, 0x1 ;  /* 0x0000000104047836 */ /* 0x000fca0000000000 */
[----:B---3--:R-:W-:-:S13]  /*16f0*/  ISETP.NE.AND P0, PT, R4, UR4, PT ;  /* 0x0000000404007c0c */ /* 0x008fda000bf05270 */
[----:B------:R-:W-:Y:S05]  /*1700*/  @P0 BRA `(.L_x_49) ;  /* 0xffffffe800840947 */ /* 0x000fea000383ffff */
[----:B------:R-:W-:Y:S05]  /*1710*/  EXIT ;  /* 0x000000000000794d */ /* 0x000fea0003800000 */
.L_x_50:
        /* <DEDUP_REMOVED lines=14> */
.L_x_53:


//--------------------- .nv.global.init           --------------------------
	.section	.nv.global.init,"aw",@progbits
	.align	4
.nv.global.init:
	.type		__cudart_i2opi_f,@object
	.size		__cudart_i2opi_f,(.L_0 - __cudart_i2opi_f)
__cudart_i2opi_f:
        /*0000*/ 	.byte	0x41, 0x90, 0x43, 0x3c, 0x99, 0x95, 0x62, 0xdb, 0xc0, 0xdd, 0x34, 0xf5, 0xd1, 0x57, 0x27, 0xfc
        /*0010*/ 	.byte	0x29, 0x15, 0x44, 0x4e, 0x6e, 0x83, 0xf9, 0xa2
.L_0:


//--------------------- .nv.shared._Z22kernel_calculate_normsP6float2jPfif --------------------------
	.section	.nv.shared._Z22kernel_calculate_normsP6float2jPfif,"aw",@nobits
	.sectionflags	@""
	.align	16
	.zero		1024


//--------------------- .nv.shared.reserved.0     --------------------------
	.section	.nv.shared.reserved.0,"aw",@nobits
	.weak		__nv_reservedSMEM_offset_0_alias
	.size		__nv_reservedSMEM_offset_0_alias, 0, 64
	.other		__nv_reservedSMEM_offset_0_alias,@"STO_CUDA_RESERVED_SHARED STV_DEFAULT"
__nv_reservedSMEM_offset_0_alias:
	.zero		0
	.zero		64


//--------------------- .nv.shared._Z27kernel_calculate_sq_partialiP6float2P6float3iS2_PfPi --------------------------
	.section	.nv.shared._Z27kernel_calculate_sq_partialiP6float2P6float3iS2_PfPi,"aw",@nobits
	.sectionflags	@""
	.align	16
	.zero		1024


//--------------------- .nv.constant0._Z22kernel_calculate_normsP6float2jPfif --------------------------
	.section	.nv.constant0._Z22kernel_calculate_normsP6float2jPfif,"a",@progbits
	.sectionflags	@""
	.align	4
.nv.constant0._Z22kernel_calculate_normsP6float2jPfif:
	.zero		928


//--------------------- .nv.constant0._Z27kernel_calculate_sq_partialiP6float2P6float3iS2_PfPi --------------------------
	.section	.nv.constant0._Z27kernel_calculate_sq_partialiP6float2P6float3iS2_PfPi,"a",@progbits
	.sectionflags	@""
	.align	4
.nv.constant0._Z27kernel_calculate_sq_partialiP6float2P6float3iS2_PfPi:
	.zero		952


//--------------------- SYMBOLS --------------------------

	.type		.nv.reservedSmem.offset0,@object
	.size		.nv.reservedSmem.offset0,0x4
	.type		.nv.reservedSmem.cap,@object
	.size		.nv.reservedSmem.cap,0x4
